	.target	sm_90a

	.elftype	@"ET_EXEC"


//--------------------- .note.nv.tkinfo           --------------------------
	.section	.note.nv.tkinfo,"",@"SHT_NOTE"
	.sectionflags	@"SHF_NOTE_NV_TKINFO"
	.tkinfo
        /*0018*/ 	.word	0x00000002
        /*0030*/ 	.string	""
        /*0030*/ 	.string	"ptxas"
        /*0030*/ 	.string	"Cuda compilation tools, release 13.0, V13.0.88"
        /*0030*/ 	.string	"Build cuda_13.0.r13.0/compiler.36424714_0"
        /*0030*/ 	.string	"-arch sm_90a -m 64 "



//--------------------- .note.nv.cuinfo           --------------------------
	.section	.note.nv.cuinfo,"",@"SHT_NOTE"
	.sectionflags	@"SHF_NOTE_NV_CUINFO"
        /*0018*/ 	.short	0x0002
        /*001a*/ 	.short	0x005a
        /*001c*/ 	.short	0x0082
	.zero		2


//--------------------- .nv.info                  --------------------------
	.section	.nv.info,"",@"SHT_CUDA_INFO"
	.align	4


	//----- nvinfo : EIATTR_REGCOUNT
	.align		4
        /*0000*/ 	.byte	0x04, 0x2f
        /*0002*/ 	.short	(.L_15 - .L_14)
	.align		4
.L_14:
        /*0004*/ 	.word	index@(_ZN7cutlass13device_kernelINS_4gemm6kernel13GemmUniversalIN4cute5tupleIJiiiiEEENS1_10collective13CollectiveMmaINS1_34MainloopSm90TmaGmmaWarpSpecializedILi3ENS5_IJNS4_1CILi1EEESB_SB_EEENS1_35KernelTmaWarpSpecializedCooperativeEEENS5_IJNSA_ILi256EEENSA_ILi224EEENSA_ILi64EEEEEENS_6half_tENS5_IJlSB_lEEESJ_SK_NS4_8TiledMMAINS4_8MMA_AtomIJNS4_4SM904GMMA25MMA_64x32x16_F32F16F16_SSILNSO_5MajorE0ELSQ_0ELNSO_7ScaleInE1ELSR_1EEEEEENS4_6LayoutINS5_IJNSA_ILi2EEESB_SB_EEENS5_IJSB_NSA_ILi0EEESX_EEEEENS5_IJNS4_10UnderscoreES10_S10_EEEEENS4_13SM90_TMA_LOADENS4_14ComposedLayoutINS4_7SwizzleILi3ELi4ELi3EEENS4_18smem_ptr_flag_bitsILi16EEENSU_INS5_IJNSA_ILi8EEESH_EEENS5_IJSH_SB_EEEEEEEvNS4_8identityES13_S1D_vS1E_EENS_8epilogue10collective6detail29Sm90TmaWarpSpecializedAdapterINS1H_15DefaultEpilogueISJ_SK_SK_NS1G_6thread17LinearCombinationISJ_Li1EffLNS1L_9ScaleType4KindE0ELNS_15FloatRoundStyleE2ESJ_EENS1_15EpilogueDefaultEEEEEvvEEEEvNT_6ParamsE)
        /*0008*/ 	.word	0x000000a8


	//----- nvinfo : EIATTR_FRAME_SIZE
	.align		4
.L_15:
        /*000c*/ 	.byte	0x04, 0x11
        /*000e*/ 	.short	(.L_17 - .L_16)
	.align		4
.L_16:
        /*0010*/ 	.word	index@(_ZN7cutlass13device_kernelINS_4gemm6kernel13GemmUniversalIN4cute5tupleIJiiiiEEENS1_10collective13CollectiveMmaINS1_34MainloopSm90TmaGmmaWarpSpecializedILi3ENS5_IJNS4_1CILi1EEESB_SB_EEENS1_35KernelTmaWarpSpecializedCooperativeEEENS5_IJNSA_ILi256EEENSA_ILi224EEENSA_ILi64EEEEEENS_6half_tENS5_IJlSB_lEEESJ_SK_NS4_8TiledMMAINS4_8MMA_AtomIJNS4_4SM904GMMA25MMA_64x32x16_F32F16F16_SSILNSO_5MajorE0ELSQ_0ELNSO_7ScaleInE1ELSR_1EEEEEENS4_6LayoutINS5_IJNSA_ILi2EEESB_SB_EEENS5_IJSB_NSA_ILi0EEESX_EEEEENS5_IJNS4_10UnderscoreES10_S10_EEEEENS4_13SM90_TMA_LOADENS4_14ComposedLayoutINS4_7SwizzleILi3ELi4ELi3EEENS4_18smem_ptr_flag_bitsILi16EEENSU_INS5_IJNSA_ILi8EEESH_EEENS5_IJSH_SB_EEEEEEEvNS4_8identityES13_S1D_vS1E_EENS_8epilogue10collective6detail29Sm90TmaWarpSpecializedAdapterINS1H_15DefaultEpilogueISJ_SK_SK_NS1G_6thread17LinearCombinationISJ_Li1EffLNS1L_9ScaleType4KindE0ELNS_15FloatRoundStyleE2ESJ_EENS1_15EpilogueDefaultEEEEEvvEEEEvNT_6ParamsE)
        /*0014*/ 	.word	0x00000140


	//----- nvinfo : EIATTR_MIN_STACK_SIZE
	.align		4
.L_17:
        /*0018*/ 	.byte	0x04, 0x12
        /*001a*/ 	.short	(.L_19 - .L_18)
	.align		4
.L_18:
        /*001c*/ 	.word	index@(_ZN7cutlass13device_kernelINS_4gemm6kernel13GemmUniversalIN4cute5tupleIJiiiiEEENS1_10collective13CollectiveMmaINS1_34MainloopSm90TmaGmmaWarpSpecializedILi3ENS5_IJNS4_1CILi1EEESB_SB_EEENS1_35KernelTmaWarpSpecializedCooperativeEEENS5_IJNSA_ILi256EEENSA_ILi224EEENSA_ILi64EEEEEENS_6half_tENS5_IJlSB_lEEESJ_SK_NS4_8TiledMMAINS4_8MMA_AtomIJNS4_4SM904GMMA25MMA_64x32x16_F32F16F16_SSILNSO_5MajorE0ELSQ_0ELNSO_7ScaleInE1ELSR_1EEEEEENS4_6LayoutINS5_IJNSA_ILi2EEESB_SB_EEENS5_IJSB_NSA_ILi0EEESX_EEEEENS5_IJNS4_10UnderscoreES10_S10_EEEEENS4_13SM90_TMA_LOADENS4_14ComposedLayoutINS4_7SwizzleILi3ELi4ELi3EEENS4_18smem_ptr_flag_bitsILi16EEENSU_INS5_IJNSA_ILi8EEESH_EEENS5_IJSH_SB_EEEEEEEvNS4_8identityES13_S1D_vS1E_EENS_8epilogue10collective6detail29Sm90TmaWarpSpecializedAdapterINS1H_15DefaultEpilogueISJ_SK_SK_NS1G_6thread17LinearCombinationISJ_Li1EffLNS1L_9ScaleType4KindE0ELNS_15FloatRoundStyleE2ESJ_EENS1_15EpilogueDefaultEEEEEvvEEEEvNT_6ParamsE)
        /*0020*/ 	.word	0x00000140
.L_19:


//--------------------- .nv.compat                --------------------------
	.section	.nv.compat,"",@"SHT_CUDA_COMPAT_INFO"
	.align	4
        /*0000*/ 	.byte	0x02, 0x09, 0x01, 0x00, 0x02, 0x02, 0x04, 0x00, 0x02, 0x05, 0x05, 0x00, 0x03, 0x07, 0x01, 0x01
        /*0010*/ 	.byte	0x02, 0x03, 0x01, 0x00, 0x02, 0x06, 0x01, 0x00, 0x04, 0x0b, 0x08, 0x00, 0x00, 0x00, 0x00, 0x00
        /*0020*/ 	.byte	0x00, 0x00, 0x00, 0x00


//--------------------- .nv.info._ZN7cutlass13device_kernelINS_4gemm6kernel13GemmUniversalIN4cute5tupleIJiiiiEEENS1_10collective13CollectiveMmaINS1_34MainloopSm90TmaGmmaWarpSpecializedILi3ENS5_IJNS4_1CILi1EEESB_SB_EEENS1_35KernelTmaWarpSpecializedCooperativeEEENS5_IJNSA_ILi256EEENSA_ILi224EEENSA_ILi64EEEEEENS_6half_tENS5_IJlSB_lEEESJ_SK_NS4_8TiledMMAINS4_8MMA_AtomIJNS4_4SM904GMMA25MMA_64x32x16_F32F16F16_SSILNSO_5MajorE0ELSQ_0ELNSO_7ScaleInE1ELSR_1EEEEEENS4_6LayoutINS5_IJNSA_ILi2EEESB_SB_EEENS5_IJSB_NSA_ILi0EEESX_EEEEENS5_IJNS4_10UnderscoreES10_S10_EEEEENS4_13SM90_TMA_LOADENS4_14ComposedLayoutINS4_7SwizzleILi3ELi4ELi3EEENS4_18smem_ptr_flag_bitsILi16EEENSU_INS5_IJNSA_ILi8EEESH_EEENS5_IJSH_SB_EEEEEEEvNS4_8identityES13_S1D_vS1E_EENS_8epilogue10collective6detail29Sm90TmaWarpSpecializedAdapterINS1H_15DefaultEpilogueISJ_SK_SK_NS1G_6thread17LinearCombinationISJ_Li1EffLNS1L_9ScaleType4KindE0ELNS_15FloatRoundStyleE2ESJ_EENS1_15EpilogueDefaultEEEEEvvEEEEvNT_6ParamsE --------------------------
	.section	.nv.info._ZN7cutlass13device_kernelINS_4gemm6kernel13GemmUniversalIN4cute5tupleIJiiiiEEENS1_10collective13CollectiveMmaINS1_34MainloopSm90TmaGmmaWarpSpecializedILi3ENS5_IJNS4_1CILi1EEESB_SB_EEENS1_35KernelTmaWarpSpecializedCooperativeEEENS5_IJNSA_ILi256EEENSA_ILi224EEENSA_ILi64EEEEEENS_6half_tENS5_IJlSB_lEEESJ_SK_NS4_8TiledMMAINS4_8MMA_AtomIJNS4_4SM904GMMA25MMA_64x32x16_F32F16F16_SSILNSO_5MajorE0ELSQ_0ELNSO_7ScaleInE1ELSR_1EEEEEENS4_6LayoutINS5_IJNSA_ILi2EEESB_SB_EEENS5_IJSB_NSA_ILi0EEESX_EEEEENS5_IJNS4_10UnderscoreES10_S10_EEEEENS4_13SM90_TMA_LOADENS4_14ComposedLayoutINS4_7SwizzleILi3ELi4ELi3EEENS4_18smem_ptr_flag_bitsILi16EEENSU_INS5_IJNSA_ILi8EEESH_EEENS5_IJSH_SB_EEEEEEEvNS4_8identityES13_S1D_vS1E_EENS_8epilogue10collective6detail29Sm90TmaWarpSpecializedAdapterINS1H_15DefaultEpilogueISJ_SK_SK_NS1G_6thread17LinearCombinationISJ_Li1EffLNS1L_9ScaleType4KindE0ELNS_15FloatRoundStyleE2ESJ_EENS1_15EpilogueDefaultEEEEEvvEEEEvNT_6ParamsE,"",@"SHT_CUDA_INFO"
	.sectionflags	@""
	.align	4


	//----- nvinfo : EIATTR_CUDA_API_VERSION
	.align		4
        /*0000*/ 	.byte	0x04, 0x37
        /*0002*/ 	.short	(.L_21 - .L_20)
.L_20:
        /*0004*/ 	.word	0x00000082


	//----- nvinfo : EIATTR_KPARAM_INFO
	.align		4
.L_21:
        /*0008*/ 	.byte	0x04, 0x17
        /*000a*/ 	.short	(.L_23 - .L_22)
.L_22:
        /*000c*/ 	.word	0x00000000
        /*0010*/ 	.short	0x0000
        /*0012*/ 	.short	0x0070
        /*0014*/ 	.byte	0x00, 0xf0, 0x01, 0x10


	//----- nvinfo : EIATTR_SPARSE_MMA_MASK
	.align		4
.L_23:
        /*0018*/ 	.byte	0x03, 0x50
        /*001a*/ 	.short	0x0000


	//----- nvinfo : EIATTR_MAXREG_COUNT
	.align		4
        /*001c*/ 	.byte	0x03, 0x1b
        /*001e*/ 	.short	0x00a8


	//----- nvinfo : EIATTR_NUM_BARRIERS
	.align		4
        /*0020*/ 	.byte	0x02, 0x4c
        /*0022*/ 	.byte	0x01
	.zero		1


	//----- nvinfo : EIATTR_EXTERNS
	.align		4
        /*0024*/ 	.byte	0x04, 0x0f
        /*0026*/ 	.short	(.L_25 - .L_24)


	//   ....[0]....
	.align		4
.L_24:
        /*0028*/ 	.word	index@(__assertfail)


	//----- nvinfo : EIATTR_ANNOTATIONS
	.align		4
.L_25:
        /*002c*/ 	.byte	0x04, 0x55
        /*002e*/ 	.short	(.L_27 - .L_26)


	//   ....[0]....
.L_26:
        /*0030*/ 	.word	0x00000001
        /*0034*/ 	.byte	0x70, 0x06, 0x00, 0x00, 0x01, 0x00, 0x00, 0x00, 0x90, 0x06, 0x00, 0x00, 0x01, 0x00, 0x00, 0x00
        /* <DEDUP_REMOVED lines=120> */
        /*07c4*/ 	.byte	0xf0, 0x4d, 0x01, 0x00, 0x01, 0x00, 0x00, 0x00, 0x10, 0x4e, 0x01, 0x00


	//----- nvinfo : EIATTR_MERCURY_ISA_VERSION
	.align		4
.L_27:
        /*07d0*/ 	.byte	0x03, 0x5f
        /*07d2*/ 	.short	0x0101


	//----- nvinfo : EIATTR_INT_WARP_WIDE_INSTR_OFFSETS
	.align		4
        /*07d4*/ 	.byte	0x04, 0x31
        /*07d6*/ 	.short	(.L_29 - .L_28)


	//   ....[0]....
.L_28:
        /*07d8*/ 	.word	0x000004e0


	//   ....[1]....
        /*07dc*/ 	.word	0x000004f0


	//   ....[2]....
        /*07e0*/ 	.word	0x00000580


	//----- nvinfo : EIATTR_COOP_GROUP_MASK_REGIDS
	.align		4
.L_29:
        /*07e4*/ 	.byte	0x04, 0x29
        /*07e6*/ 	.short	(.L_31 - .L_30)


	//   ....[0]....
.L_30:
        /*07e8*/ 	.word	0xffffffff


	//   ....[1]....
        /*07ec*/ 	.word	0xffffffff


	//   ....[2]....
        /*07f0*/ 	.word	0xffffffff


	//   ....[3]....
        /*07f4*/ 	.word	0xffffffff


	//   ....[4]....
        /*07f8*/ 	.word	0xffffffff


	//----- nvinfo : EIATTR_COOP_GROUP_INSTR_OFFSETS
	.align		4
.L_31:
        /*07fc*/ 	.byte	0x04, 0x28
        /*07fe*/ 	.short	(.L_33 - .L_32)


	//   ....[0]....
.L_32:
        /*0800*/ 	.word	0x00000070


	//   ....[1]....
        /*0804*/ 	.word	0x00000080


	//   ....[2]....
        /*0808*/ 	.word	0x000001a0


	//   ....[3]....
        /*080c*/ 	.word	0x00000390


	//   ....[4]....
        /*0810*/ 	.word	0x00001150


	//----- nvinfo : EIATTR_REG_RECONFIG
	.align		4
.L_33:
        /*0814*/ 	.byte	0x01, 0x54
	.zero		2


	//----- nvinfo : EIATTR_SYSCALL_OFFSETS
	.align		4
        /*0818*/ 	.byte	0x04, 0x46
        /*081a*/ 	.short	(.L_35 - .L_34)


	//   ....[0]....
.L_34:
        /*081c*/ 	.word	0x00001300


	//----- nvinfo : EIATTR_MBARRIER_INSTR_OFFSETS
	.align		4
.L_35:
        /*0820*/ 	.byte	0x04, 0x39
        /*0822*/ 	.short	(.L_37 - .L_36)


	//   ....[0]....
.L_36:
        /*0824*/ 	.word	0x00000320
        /*0828*/ 	.word	0x000000ff
        /*082c*/ 	.word	0x00000000
        /*0830*/ 	.short	0x0100
        /*0832*/ 	.byte	0x08
	.zero		1


	//   ....[1]....
        /*0834*/ 	.word	0x00000330
        /*0838*/ 	.word	0x000000ff
        /*083c*/ 	.word	0x00000018
        /*0840*/ 	.short	0x0100
        /*0842*/ 	.byte	0x08
	.zero		1


	//   ....[2]....
        /*0844*/ 	.word	0x00000340
        /*0848*/ 	.word	0x000000ff
        /*084c*/ 	.word	0x00000008
        /*0850*/ 	.short	0x0100
        /*0852*/ 	.byte	0x08
	.zero		1


	//   ....[3]....
        /*0854*/ 	.word	0x00000350
        /*0858*/ 	.word	0x000000ff
        /*085c*/ 	.word	0x00000020
        /*0860*/ 	.short	0x0100
        /*0862*/ 	.byte	0x08
	.zero		1


	//   ....[4]....
        /*0864*/ 	.word	0x00000360
        /*0868*/ 	.word	0x000000ff
        /*086c*/ 	.word	0x00000010
        /*0870*/ 	.short	0x0100
        /*0872*/ 	.byte	0x08
	.zero		1


	//   ....[5]....
        /*0874*/ 	.word	0x00000370
        /*0878*/ 	.word	0x000000ff
        /*087c*/ 	.word	0x00000028
        /*0880*/ 	.short	0x0100
        /*0882*/ 	.byte	0x08
	.zero		1


	//   ....[6]....
        /*0884*/ 	.word	0x00000600
        /*0888*/ 	.word	0x000000ff
        /*088c*/ 	.word	0x00000040
        /*0890*/ 	.short	0x0100
        /*0892*/ 	.byte	0x10
	.zero		1


	//   ....[7]....
        /*0894*/ 	.word	0x000006a0
        /*0898*/ 	.word	0x000000ff
        /*089c*/ 	.word	0x00000048
        /*08a0*/ 	.short	0x0100
        /*08a2*/ 	.byte	0x10
	.zero		1


	//   ....[8]....
        /*08a4*/ 	.word	0x000013a0
        /*08a8*/ 	.word	0x00000003
        /*08ac*/ 	.word	0x00000000
        /*08b0*/ 	.short	0x010a
        /*08b2*/ 	.byte	0x3f
	.zero		1


	//   ....[9]....
        /*08b4*/ 	.word	0x000013e0
        /*08b8*/ 	.word	0x00000003
        /*08bc*/ 	.word	0x00000000
        /*08c0*/ 	.short	0x010a
        /*08c2*/ 	.byte	0x3f
	.zero		1


	//   ....[10]....
        /*08c4*/ 	.word	0x000033b0
        /*08c8*/ 	.word	0x000000ff
        /*08cc*/ 	.word	0x00000000
        /*08d0*/ 	.short	0x010a
        /*08d2*/ 	.byte	0x04
	.zero		1


	//   ....[11]....
        /*08d4*/ 	.word	0x000033f0
        /*08d8*/ 	.word	0x000000ff
        /*08dc*/ 	.word	0x00000000
        /*08e0*/ 	.short	0x010a
        /*08e2*/ 	.byte	0x04
	.zero		1


	//   ....[12]....
        /*08e4*/ 	.word	0x000053a0
        /*08e8*/ 	.word	0x000000ff
        /*08ec*/ 	.word	0x00000000
        /*08f0*/ 	.short	0x0101
        /*08f2*/ 	.byte	0x04
	.zero		1


	//   ....[13]....
        /*08f4*/ 	.word	0x00005570
        /*08f8*/ 	.word	0x00000000
        /*08fc*/ 	.word	0x00000000
        /*0900*/ 	.short	0x0101
        /*0902*/ 	.byte	0x3f
	.zero		1


	//   ....[14]....
        /*0904*/ 	.word	0x00014990
        /*0908*/ 	.word	0x0000000c
        /*090c*/ 	.word	0x00000018
        /*0910*/ 	.short	0x010a
        /*0912*/ 	.byte	0x3f
	.zero		1


	//   ....[15]....
        /*0914*/ 	.word	0x00014d10
        /*0918*/ 	.word	0x00000002
        /*091c*/ 	.word	0x00000048
        /*0920*/ 	.short	0x0101
        /*0922*/ 	.byte	0x3f
	.zero		1


	//   ....[16]....
        /*0924*/ 	.word	0x00015510
        /*0928*/ 	.word	0x00000005
        /*092c*/ 	.word	0x00000000
        /*0930*/ 	.short	0x010a
        /*0932*/ 	.byte	0x3f
	.zero		1


	//   ....[17]....
        /*0934*/ 	.word	0x000155a0
        /*0938*/ 	.word	0x00000007
        /*093c*/ 	.word	0x00000000
        /*0940*/ 	.short	0x010a
        /*0942*/ 	.byte	0x3f
	.zero		1


	//   ....[18]....
        /*0944*/ 	.word	0x00015630
        /*0948*/ 	.word	0x00000003
        /*094c*/ 	.word	0x00000000
        /*0950*/ 	.short	0x010a
        /*0952*/ 	.byte	0x3f
	.zero		1


	//   ....[19]....
        /*0954*/ 	.word	0x00015690
        /*0958*/ 	.word	0x00000003
        /*095c*/ 	.word	0x00000000
        /*0960*/ 	.short	0x010a
        /*0962*/ 	.byte	0x3f
	.zero		1


	//   ....[20]....
        /*0964*/ 	.word	0x000156f0
        /*0968*/ 	.word	0x00000004
        /*096c*/ 	.word	0x00000000
        /*0970*/ 	.short	0x010a
        /*0972*/ 	.byte	0x3f
	.zero		1


	//   ....[21]....
        /*0974*/ 	.word	0x000157c0
        /*0978*/ 	.word	0x0000000c
        /*097c*/ 	.word	0x00000018
        /*0980*/ 	.short	0x010a
        /*0982*/ 	.byte	0x3f
	.zero		1


	//   ....[22]....
        /*0984*/ 	.word	0x00015890
        /*0988*/ 	.word	0x00000005
        /*098c*/ 	.word	0x00000000
        /*0990*/ 	.short	0x010a
        /*0992*/ 	.byte	0x3f
	.zero		1


	//   ....[23]....
        /*0994*/ 	.word	0x000158e0
        /*0998*/ 	.word	0x00000007
        /*099c*/ 	.word	0x00000000
        /*09a0*/ 	.short	0x010a
        /*09a2*/ 	.byte	0x3f
	.zero		1


	//----- nvinfo : EIATTR_NUM_MBARRIERS
	.align		4
.L_37:
        /*09a4*/ 	.byte	0x03, 0x38
        /*09a6*/ 	.short	0x0008


	//----- nvinfo : EIATTR_EXIT_INSTR_OFFSETS
	.align		4
        /*09a8*/ 	.byte	0x04, 0x1c
        /*09aa*/ 	.short	(.L_39 - .L_38)


	//   ....[0]....
.L_38:
        /*09ac*/ 	.word	0x00000700


	//   ....[1]....
        /*09b0*/ 	.word	0x00001070


	//   ....[2]....
        /*09b4*/ 	.word	0x00013f10


	//   ....[3]....
        /*09b8*/ 	.word	0x00014620


	//   ....[4]....
        /*09bc*/ 	.word	0x00015680


	//----- nvinfo : EIATTR_MAX_THREADS
	.align		4
.L_39:
        /*09c0*/ 	.byte	0x04, 0x05
        /*09c2*/ 	.short	(.L_41 - .L_40)
.L_40:
        /*09c4*/ 	.word	0x00000180
        /*09c8*/ 	.word	0x00000001
        /*09cc*/ 	.word	0x00000001


	//----- nvinfo : EIATTR_CRS_STACK_SIZE
	.align		4
.L_41:
        /*09d0*/ 	.byte	0x04, 0x1e
        /*09d2*/ 	.short	(.L_43 - .L_42)
.L_42:
        /*09d4*/ 	.word	0x00000000


	//----- nvinfo : EIATTR_CBANK_PARAM_SIZE
	.align		4
.L_43:
        /*09d8*/ 	.byte	0x03, 0x19
        /*09da*/ 	.short	0x0470


	//----- nvinfo : EIATTR_PARAM_CBANK
	.align		4
        /*09dc*/ 	.byte	0x04, 0x0a
        /*09de*/ 	.short	(.L_45 - .L_44)
	.align		4
.L_44:
        /*09e0*/ 	.word	index@(.nv.constant0._ZN7cutlass13device_kernelINS_4gemm6kernel13GemmUniversalIN4cute5tupleIJiiiiEEENS1_10collective13CollectiveMmaINS1_34MainloopSm90TmaGmmaWarpSpecializedILi3ENS5_IJNS4_1CILi1EEESB_SB_EEENS1_35KernelTmaWarpSpecializedCooperativeEEENS5_IJNSA_ILi256EEENSA_ILi224EEENSA_ILi64EEEEEENS_6half_tENS5_IJlSB_lEEESJ_SK_NS4_8TiledMMAINS4_8MMA_AtomIJNS4_4SM904GMMA25MMA_64x32x16_F32F16F16_SSILNSO_5MajorE0ELSQ_0ELNSO_7ScaleInE1ELSR_1EEEEEENS4_6LayoutINS5_IJNSA_ILi2EEESB_SB_EEENS5_IJSB_NSA_ILi0EEESX_EEEEENS5_IJNS4_10UnderscoreES10_S10_EEEEENS4_13SM90_TMA_LOADENS4_14ComposedLayoutINS4_7SwizzleILi3ELi4ELi3EEENS4_18smem_ptr_flag_bitsILi16EEENSU_INS5_IJNSA_ILi8EEESH_EEENS5_IJSH_SB_EEEEEEEvNS4_8identityES13_S1D_vS1E_EENS_8epilogue10collective6detail29Sm90TmaWarpSpecializedAdapterINS1H_15DefaultEpilogueISJ_SK_SK_NS1G_6thread17LinearCombinationISJ_Li1EffLNS1L_9ScaleType4KindE0ELNS_15FloatRoundStyleE2ESJ_EENS1_15EpilogueDefaultEEEEEvvEEEEvNT_6ParamsE)
        /*09e4*/ 	.short	0x0210
        /*09e6*/ 	.short	0x0470


	//----- nvinfo : EIATTR_SW_WAR
	.align		4
.L_45:
        /*09e8*/ 	.byte	0x04, 0x36
        /*09ea*/ 	.short	(.L_47 - .L_46)
.L_46:
        /*09ec*/ 	.word	0x00000008
.L_47:


//--------------------- .nv.callgraph             --------------------------
	.section	.nv.callgraph,"",@"SHT_CUDA_CALLGRAPH"
	.align	4
	.sectionentsize	8
	.align		4
        /*0000*/ 	.word	0x00000000
	.align		4
        /*0004*/ 	.word	0xffffffff
	.align		4
        /*0008*/ 	.word	index@(_ZN7cutlass13device_kernelINS_4gemm6kernel13GemmUniversalIN4cute5tupleIJiiiiEEENS1_10collective13CollectiveMmaINS1_34MainloopSm90TmaGmmaWarpSpecializedILi3ENS5_IJNS4_1CILi1EEESB_SB_EEENS1_35KernelTmaWarpSpecializedCooperativeEEENS5_IJNSA_ILi256EEENSA_ILi224EEENSA_ILi64EEEEEENS_6half_tENS5_IJlSB_lEEESJ_SK_NS4_8TiledMMAINS4_8MMA_AtomIJNS4_4SM904GMMA25MMA_64x32x16_F32F16F16_SSILNSO_5MajorE0ELSQ_0ELNSO_7ScaleInE1ELSR_1EEEEEENS4_6LayoutINS5_IJNSA_ILi2EEESB_SB_EEENS5_IJSB_NSA_ILi0EEESX_EEEEENS5_IJNS4_10UnderscoreES10_S10_EEEEENS4_13SM90_TMA_LOADENS4_14ComposedLayoutINS4_7SwizzleILi3ELi4ELi3EEENS4_18smem_ptr_flag_bitsILi16EEENSU_INS5_IJNSA_ILi8EEESH_EEENS5_IJSH_SB_EEEEEEEvNS4_8identityES13_S1D_vS1E_EENS_8epilogue10collective6detail29Sm90TmaWarpSpecializedAdapterINS1H_15DefaultEpilogueISJ_SK_SK_NS1G_6thread17LinearCombinationISJ_Li1EffLNS1L_9ScaleType4KindE0ELNS_15FloatRoundStyleE2ESJ_EENS1_15EpilogueDefaultEEEEEvvEEEEvNT_6ParamsE)
	.align		4
        /*000c*/ 	.word	index@(__assertfail)
	.align		4
        /*0010*/ 	.word	0x00000000
	.align		4
        /*0014*/ 	.word	0xfffffffe
	.align		4
        /*0018*/ 	.word	0x00000000
	.align		4
        /*001c*/ 	.word	0xfffffffd
	.align		4
        /*0020*/ 	.word	0x00000000
	.align		4
        /*0024*/ 	.word	0xfffffffc


//--------------------- .nv.constant4             --------------------------
	.section	.nv.constant4,"a",@progbits
	.align	8
	.align		8
.nv.constant4:
        /*0000*/ 	.dword	__assertfail
	.align		8
        /*0008*/ 	.dword	__unnamed_1
	.align		8
        /*0010*/ 	.dword	_ZN39_INTERNAL_102fadce_4_k_cu_273c27d4_40174cuda3std3__45__cpo5beginE
	.align		8
        /*0018*/ 	.dword	_ZN39_INTERNAL_102fadce_4_k_cu_273c27d4_40174cuda3std3__45__cpo3endE
	.align		8
        /*0020*/ 	.dword	_ZN39_INTERNAL_102fadce_4_k_cu_273c27d4_40174cuda3std3__45__cpo6cbeginE
	.align		8
        /*0028*/ 	.dword	_ZN39_INTERNAL_102fadce_4_k_cu_273c27d4_40174cuda3std3__45__cpo4cendE
	.align		8
        /*0030*/ 	.dword	_ZN39_INTERNAL_102fadce_4_k_cu_273c27d4_40174cuda3std3__441_GLOBAL__N__102fadce_4_k_cu_273c27d4_40176ignoreE
	.align		8
        /*0038*/ 	.dword	_ZN39_INTERNAL_102fadce_4_k_cu_273c27d4_40174cuda3std3__419piecewise_constructE
	.align		8
        /*0040*/ 	.dword	_ZN39_INTERNAL_102fadce_4_k_cu_273c27d4_40174cuda3std3__48in_placeE
	.align		8
        /*0048*/ 	.dword	_ZN39_INTERNAL_102fadce_4_k_cu_273c27d4_40174cuda3std6ranges3__45__cpo4swapE
	.align		8
        /*0050*/ 	.dword	_ZN39_INTERNAL_102fadce_4_k_cu_273c27d4_40174cuda3std6ranges3__45__cpo9iter_moveE
	.align		8
        /*0058*/ 	.dword	_ZN39_INTERNAL_102fadce_4_k_cu_273c27d4_40174cute7productE
	.align		8
        /*0060*/ 	.dword	_ZN39_INTERNAL_102fadce_4_k_cu_273c27d4_40174cute1_E
	.align		8
        /*0068*/ 	.dword	$str$22
	.align		8
        /*0070*/ 	.dword	$str$23


//--------------------- .text._ZN7cutlass13device_kernelINS_4gemm6kernel13GemmUniversalIN4cute5tupleIJiiiiEEENS1_10collective13CollectiveMmaINS1_34MainloopSm90TmaGmmaWarpSpecializedILi3ENS5_IJNS4_1CILi1EEESB_SB_EEENS1_35KernelTmaWarpSpecializedCooperativeEEENS5_IJNSA_ILi256EEENSA_ILi224EEENSA_ILi64EEEEEENS_6half_tENS5_IJlSB_lEEESJ_SK_NS4_8TiledMMAINS4_8MMA_AtomIJNS4_4SM904GMMA25MMA_64x32x16_F32F16F16_SSILNSO_5MajorE0ELSQ_0ELNSO_7ScaleInE1ELSR_1EEEEEENS4_6LayoutINS5_IJNSA_ILi2EEESB_SB_EEENS5_IJSB_NSA_ILi0EEESX_EEEEENS5_IJNS4_10UnderscoreES10_S10_EEEEENS4_13SM90_TMA_LOADENS4_14ComposedLayoutINS4_7SwizzleILi3ELi4ELi3EEENS4_18smem_ptr_flag_bitsILi16EEENSU_INS5_IJNSA_ILi8EEESH_EEENS5_IJSH_SB_EEEEEEEvNS4_8identityES13_S1D_vS1E_EENS_8epilogue10collective6detail29Sm90TmaWarpSpecializedAdapterINS1H_15DefaultEpilogueISJ_SK_SK_NS1G_6thread17LinearCombinationISJ_Li1EffLNS1L_9ScaleType4KindE0ELNS_15FloatRoundStyleE2ESJ_EENS1_15EpilogueDefaultEEEEEvvEEEEvNT_6ParamsE --------------------------
	.section	.text._ZN7cutlass13device_kernelINS_4gemm6kernel13GemmUniversalIN4cute5tupleIJiiiiEEENS1_10collective13CollectiveMmaINS1_34MainloopSm90TmaGmmaWarpSpecializedILi3ENS5_IJNS4_1CILi1EEESB_SB_EEENS1_35KernelTmaWarpSpecializedCooperativeEEENS5_IJNSA_ILi256EEENSA_ILi224EEENSA_ILi64EEEEEENS_6half_tENS5_IJlSB_lEEESJ_SK_NS4_8TiledMMAINS4_8MMA_AtomIJNS4_4SM904GMMA25MMA_64x32x16_F32F16F16_SSILNSO_5MajorE0ELSQ_0ELNSO_7ScaleInE1ELSR_1EEEEEENS4_6LayoutINS5_IJNSA_ILi2EEESB_SB_EEENS5_IJSB_NSA_ILi0EEESX_EEEEENS5_IJNS4_10UnderscoreES10_S10_EEEEENS4_13SM90_TMA_LOADENS4_14ComposedLayoutINS4_7SwizzleILi3ELi4ELi3EEENS4_18smem_ptr_flag_bitsILi16EEENSU_INS5_IJNSA_ILi8EEESH_EEENS5_IJSH_SB_EEEEEEEvNS4_8identityES13_S1D_vS1E_EENS_8epilogue10collective6detail29Sm90TmaWarpSpecializedAdapterINS1H_15DefaultEpilogueISJ_SK_SK_NS1G_6thread17LinearCombinationISJ_Li1EffLNS1L_9ScaleType4KindE0ELNS_15FloatRoundStyleE2ESJ_EENS1_15EpilogueDefaultEEEEEvvEEEEvNT_6ParamsE,"ax",@progbits
	.align	128
.text._ZN7cutlass13device_kernelINS_4gemm6kernel13GemmUniversalIN4cute5tupleIJiiiiEEENS1_10collective13CollectiveMmaINS1_34MainloopSm90TmaGmmaWarpSpecializedILi3ENS5_IJNS4_1CILi1EEESB_SB_EEENS1_35KernelTmaWarpSpecializedCooperativeEEENS5_IJNSA_ILi256EEENSA_ILi224EEENSA_ILi64EEEEEENS_6half_tENS5_IJlSB_lEEESJ_SK_NS4_8TiledMMAINS4_8MMA_AtomIJNS4_4SM904GMMA25MMA_64x32x16_F32F16F16_SSILNSO_5MajorE0ELSQ_0ELNSO_7ScaleInE1ELSR_1EEEEEENS4_6LayoutINS5_IJNSA_ILi2EEESB_SB_EEENS5_IJSB_NSA_ILi0EEESX_EEEEENS5_IJNS4_10UnderscoreES10_S10_EEEEENS4_13SM90_TMA_LOADENS4_14ComposedLayoutINS4_7SwizzleILi3ELi4ELi3EEENS4_18smem_ptr_flag_bitsILi16EEENSU_INS5_IJNSA_ILi8EEESH_EEENS5_IJSH_SB_EEEEEEEvNS4_8identityES13_S1D_vS1E_EENS_8epilogue10collective6detail29Sm90TmaWarpSpecializedAdapterINS1H_15DefaultEpilogueISJ_SK_SK_NS1G_6thread17LinearCombinationISJ_Li1EffLNS1L_9ScaleType4KindE0ELNS_15FloatRoundStyleE2ESJ_EENS1_15EpilogueDefaultEEEEEvvEEEEvNT_6ParamsE:
        .type           _ZN7cutlass13device_kernelINS_4gemm6kernel13GemmUniversalIN4cute5tupleIJiiiiEEENS1_10collective13CollectiveMmaINS1_34MainloopSm90TmaGmmaWarpSpecializedILi3ENS5_IJNS4_1CILi1EEESB_SB_EEENS1_35KernelTmaWarpSpecializedCooperativeEEENS5_IJNSA_ILi256EEENSA_ILi224EEENSA_ILi64EEEEEENS_6half_tENS5_IJlSB_lEEESJ_SK_NS4_8TiledMMAINS4_8MMA_AtomIJNS4_4SM904GMMA25MMA_64x32x16_F32F16F16_SSILNSO_5MajorE0ELSQ_0ELNSO_7ScaleInE1ELSR_1EEEEEENS4_6LayoutINS5_IJNSA_ILi2EEESB_SB_EEENS5_IJSB_NSA_ILi0EEESX_EEEEENS5_IJNS4_10UnderscoreES10_S10_EEEEENS4_13SM90_TMA_LOADENS4_14ComposedLayoutINS4_7SwizzleILi3ELi4ELi3EEENS4_18smem_ptr_flag_bitsILi16EEENSU_INS5_IJNSA_ILi8EEESH_EEENS5_IJSH_SB_EEEEEEEvNS4_8identityES13_S1D_vS1E_EENS_8epilogue10collective6detail29Sm90TmaWarpSpecializedAdapterINS1H_15DefaultEpilogueISJ_SK_SK_NS1G_6thread17LinearCombinationISJ_Li1EffLNS1L_9ScaleType4KindE0ELNS_15FloatRoundStyleE2ESJ_EENS1_15EpilogueDefaultEEEEEvvEEEEvNT_6ParamsE,@function
        .size           _ZN7cutlass13device_kernelINS_4gemm6kernel13GemmUniversalIN4cute5tupleIJiiiiEEENS1_10collective13CollectiveMmaINS1_34MainloopSm90TmaGmmaWarpSpecializedILi3ENS5_IJNS4_1CILi1EEESB_SB_EEENS1_35KernelTmaWarpSpecializedCooperativeEEENS5_IJNSA_ILi256EEENSA_ILi224EEENSA_ILi64EEEEEENS_6half_tENS5_IJlSB_lEEESJ_SK_NS4_8TiledMMAINS4_8MMA_AtomIJNS4_4SM904GMMA25MMA_64x32x16_F32F16F16_SSILNSO_5MajorE0ELSQ_0ELNSO_7ScaleInE1ELSR_1EEEEEENS4_6LayoutINS5_IJNSA_ILi2EEESB_SB_EEENS5_IJSB_NSA_ILi0EEESX_EEEEENS5_IJNS4_10UnderscoreES10_S10_EEEEENS4_13SM90_TMA_LOADENS4_14ComposedLayoutINS4_7SwizzleILi3ELi4ELi3EEENS4_18smem_ptr_flag_bitsILi16EEENSU_INS5_IJNSA_ILi8EEESH_EEENS5_IJSH_SB_EEEEEEEvNS4_8identityES13_S1D_vS1E_EENS_8epilogue10collective6detail29Sm90TmaWarpSpecializedAdapterINS1H_15DefaultEpilogueISJ_SK_SK_NS1G_6thread17LinearCombinationISJ_Li1EffLNS1L_9ScaleType4KindE0ELNS_15FloatRoundStyleE2ESJ_EENS1_15EpilogueDefaultEEEEEvvEEEEvNT_6ParamsE,(.L_x_510 - _ZN7cutlass13device_kernelINS_4gemm6kernel13GemmUniversalIN4cute5tupleIJiiiiEEENS1_10collective13CollectiveMmaINS1_34MainloopSm90TmaGmmaWarpSpecializedILi3ENS5_IJNS4_1CILi1EEESB_SB_EEENS1_35KernelTmaWarpSpecializedCooperativeEEENS5_IJNSA_ILi256EEENSA_ILi224EEENSA_ILi64EEEEEENS_6half_tENS5_IJlSB_lEEESJ_SK_NS4_8TiledMMAINS4_8MMA_AtomIJNS4_4SM904GMMA25MMA_64x32x16_F32F16F16_SSILNSO_5MajorE0ELSQ_0ELNSO_7ScaleInE1ELSR_1EEEEEENS4_6LayoutINS5_IJNSA_ILi2EEESB_SB_EEENS5_IJSB_NSA_ILi0EEESX_EEEEENS5_IJNS4_10UnderscoreES10_S10_EEEEENS4_13SM90_TMA_LOADENS4_14ComposedLayoutINS4_7SwizzleILi3ELi4ELi3EEENS4_18smem_ptr_flag_bitsILi16EEENSU_INS5_IJNSA_ILi8EEESH_EEENS5_IJSH_SB_EEEEEEEvNS4_8identityES13_S1D_vS1E_EENS_8epilogue10collective6detail29Sm90TmaWarpSpecializedAdapterINS1H_15DefaultEpilogueISJ_SK_SK_NS1G_6thread17LinearCombinationISJ_Li1EffLNS1L_9ScaleType4KindE0ELNS_15FloatRoundStyleE2ESJ_EENS1_15EpilogueDefaultEEEEEvvEEEEvNT_6ParamsE)
        .other          _ZN7cutlass13device_kernelINS_4gemm6kernel13GemmUniversalIN4cute5tupleIJiiiiEEENS1_10collective13CollectiveMmaINS1_34MainloopSm90TmaGmmaWarpSpecializedILi3ENS5_IJNS4_1CILi1EEESB_SB_EEENS1_35KernelTmaWarpSpecializedCooperativeEEENS5_IJNSA_ILi256EEENSA_ILi224EEENSA_ILi64EEEEEENS_6half_tENS5_IJlSB_lEEESJ_SK_NS4_8TiledMMAINS4_8MMA_AtomIJNS4_4SM904GMMA25MMA_64x32x16_F32F16F16_SSILNSO_5MajorE0ELSQ_0ELNSO_7ScaleInE1ELSR_1EEEEEENS4_6LayoutINS5_IJNSA_ILi2EEESB_SB_EEENS5_IJSB_NSA_ILi0EEESX_EEEEENS5_IJNS4_10UnderscoreES10_S10_EEEEENS4_13SM90_TMA_LOADENS4_14ComposedLayoutINS4_7SwizzleILi3ELi4ELi3EEENS4_18smem_ptr_flag_bitsILi16EEENSU_INS5_IJNSA_ILi8EEESH_EEENS5_IJSH_SB_EEEEEEEvNS4_8identityES13_S1D_vS1E_EENS_8epilogue10collective6detail29Sm90TmaWarpSpecializedAdapterINS1H_15DefaultEpilogueISJ_SK_SK_NS1G_6thread17LinearCombinationISJ_Li1EffLNS1L_9ScaleType4KindE0ELNS_15FloatRoundStyleE2ESJ_EENS1_15EpilogueDefaultEEEEEvvEEEEvNT_6ParamsE,@"STO_CUDA_ENTRY STV_DEFAULT"
_ZN7cutlass13device_kernelINS_4gemm6kernel13GemmUniversalIN4cute5tupleIJiiiiEEENS1_10collective13CollectiveMmaINS1_34MainloopSm90TmaGmmaWarpSpecializedILi3ENS5_IJNS4_1CILi1EEESB_SB_EEENS1_35KernelTmaWarpSpecializedCooperativeEEENS5_IJNSA_ILi256EEENSA_ILi224EEENSA_ILi64EEEEEENS_6half_tENS5_IJlSB_lEEESJ_SK_NS4_8TiledMMAINS4_8MMA_AtomIJNS4_4SM904GMMA25MMA_64x32x16_F32F16F16_SSILNSO_5MajorE0ELSQ_0ELNSO_7ScaleInE1ELSR_1EEEEEENS4_6LayoutINS5_IJNSA_ILi2EEESB_SB_EEENS5_IJSB_NSA_ILi0EEESX_EEEEENS5_IJNS4_10UnderscoreES10_S10_EEEEENS4_13SM90_TMA_LOADENS4_14ComposedLayoutINS4_7SwizzleILi3ELi4ELi3EEENS4_18smem_ptr_flag_bitsILi16EEENSU_INS5_IJNSA_ILi8EEESH_EEENS5_IJSH_SB_EEEEEEEvNS4_8identityES13_S1D_vS1E_EENS_8epilogue10collective6detail29Sm90TmaWarpSpecializedAdapterINS1H_15DefaultEpilogueISJ_SK_SK_NS1G_6thread17LinearCombinationISJ_Li1EffLNS1L_9ScaleType4KindE0ELNS_15FloatRoundStyleE2ESJ_EENS1_15EpilogueDefaultEEEEEvvEEEEvNT_6ParamsE:
[----:B------:R-:W0:Y:S02]  /*0000*/  LDC R1, c[0x0][0x28] ;  /* 0x00000a00ff017b82 */ /* 0x000e240000000800 */
[----:B0-----:R-:W-:Y:S01]  /*0010*/  VIADD R1, R1, 0xfffffec0 ;  /* 0xfffffec001017836 */ /* 0x001fe20000000000 */
[----:B------:R-:W0:Y:S01]  /*0020*/  S2R R2, SR_TID.X ;  /* 0x0000000000027919 */ /* 0x000e220000002100 */
[----:B------:R-:W-:Y:S01]  /*0030*/  ELECT P0, URZ, PT ;  /* 0x00000000003f782f */ /* 0x000fe20003800000 */
[----:B------:R-:W-:Y:S01]  /*0040*/  BSSY B0, `(.L_x_0) ;  /* 0x0000015000007945 */ /* 0x000fe20003800000 */
[--C-:B0-----:R-:W-:Y:S02]  /*0050*/  SHF.R.U32.HI R0, RZ, 0x5, R2.reuse ;  /* 0x00000005ff007819 */ /* 0x101fe40000011602 */
[----:B------:R-:W-:-:S03]  /*0060*/  SHF.R.U32.HI R2, RZ, 0x7, R2 ;  /* 0x00000007ff027819 */ /* 0x000fc60000011602 */
[----:B------:R-:W0:Y:S04]  /*0070*/  SHFL.IDX PT, R3, R0, RZ, 0x1f ;  /* 0x00001fff00037589 */ /* 0x000e2800000e0000 */
[----:B------:R-:W1:Y:S01]  /*0080*/  SHFL.IDX PT, R2, R2, RZ, 0x1f ;  /* 0x00001fff02027589 */ /* 0x000e6200000e0000 */
[----:B0-----:R-:W-:Y:S02]  /*0090*/  R2UR UR10, R3 ;  /* 0x00000000030a72ca */ /* 0x001fe400000e0000 */
[----:B-1----:R-:W-:-:S11]  /*00a0*/  R2UR UR5, R2 ;  /* 0x00000000020572ca */ /* 0x002fd600000e0000 */
[----:B------:R-:W-:Y:S02]  /*00b0*/  USHF.R.S32.HI UR4, URZ, 0x1f, UR10 ;  /* 0x0000001f3f047899 */ /* 0x000fe4000801140a */
[----:B------:R-:W-:Y:S02]  /*00c0*/  ISETP.NE.OR P0, PT, RZ, UR10, !P0 ;  /* 0x0000000aff007c0c */ /* 0x000fe4000c705670 */
[----:B------:R-:W-:-:S04]  /*00d0*/  ULEA.HI UR4, UR4, UR10, URZ, 0x2 ;  /* 0x0000000a04047291 */ /* 0x000fc8000f8f103f */
[----:B------:R-:W-:-:S04]  /*00e0*/  ULOP3.LUT UR4, UR4, 0xfffffffc, URZ, 0xc0, !UPT ;  /* 0xfffffffc04047892 */ /* 0x000fc8000f8ec03f */
[----:B------:R-:W-:-:S03]  /*00f0*/  UIADD3 UR10, UR10, -UR4, URZ ;  /* 0x800000040a0a7290 */ /* 0x000fc6000fffe03f */
[----:B------:R-:W-:Y:S09]  /*0100*/  @P0 BRA `(.L_x_1) ;  /* 0x0000000000200947 */ /* 0x000ff20003800000 */
[----:B------:R-:W-:Y:S02]  /*0110*/  ULDC.64 UR6, c[0x0][0x198] ;  /* 0x0000660000067ab9 */ /* 0x000fe40000000a00 */
[----:B------:R-:W-:Y:S02]  /*0120*/  UIADD3 UR8, UP0, UR6, 0xf0, URZ ;  /* 0x000000f006087890 */ /* 0x000fe4000ff1e03f */
[----:B------:R-:W-:Y:S02]  /*0130*/  UIADD3 UR6, UP1, UR6, 0x1f0, URZ ;  /* 0x000001f006067890 */ /* 0x000fe4000ff3e03f */
[----:B------:R-:W-:Y:S02]  /*0140*/  UIADD3.X UR9, URZ, UR7, URZ, UP0, !UPT ;  /* 0x000000073f097290 */ /* 0x000fe400087fe43f */
[----:B------:R-:W-:-:S07]  /*0150*/  UIADD3.X UR7, URZ, UR7, URZ, UP1, !UPT ;  /* 0x000000073f077290 */ /* 0x000fce0008ffe43f */
[----:B------:R0:W-:Y:S02]  /*0160*/  UTMACCTL.PF [UR8] ;  /* 0x00000000080079b9 */ /* 0x0001e40008040000 */
[----:B------:R0:W-:Y:S02]  /*0170*/  UTMACCTL.PF [UR6] ;  /* 0x00000000060079b9 */ /* 0x0001e40008040000 */
[----:B0-----:R-:W-:Y:S01]  /*0180*/  NOP ;  /* 0x0000000000007918 */ /* 0x001fe20000000000 */
.L_x_1:
[----:B------:R-:W-:Y:S05]  /*0190*/  BSYNC B0 ;  /* 0x0000000000007941 */ /* 0x000fea0003800000 */
.L_x_0:
[----:B------:R-:W0:Y:S01]  /*01a0*/  SHFL.IDX PT, R2, R0, RZ, 0x1f ;  /* 0x00001fff00027589 */ /* 0x000e2200000e0000 */
[----:B------:R-:W-:Y:S01]  /*01b0*/  UISETP.NE.AND UP0, UPT, UR10, 0x3, UPT ;  /* 0x000000030a00788c */ /* 0x000fe2000bf05270 */
[----:B------:R-:W-:Y:S01]  /*01c0*/  ISETP.NE.AND P1, PT, RZ, UR5, PT ;  /* 0x00000005ff007c0c */ /* 0x000fe2000bf25270 */
[----:B------:R-:W-:Y:S02]  /*01d0*/  UIADD3 UR18, UR5, -0x1, URZ ;  /* 0xffffffff05127890 */ /* 0x000fe4000fffe03f */
[----:B------:R-:W-:Y:S02]  /*01e0*/  UISETP.EQ.OR UP0, UPT, UR10, URZ, !UP0 ;  /* 0x0000003f0a00728c */ /* 0x000fe4000c702670 */
[----:B------:R-:W-:Y:S02]  /*01f0*/  UISETP.GE.U32.AND UP1, UPT, UR18, 0x2, UPT ;  /* 0x000000021200788c */ /* 0x000fe4000bf26070 */
[----:B------:R-:W-:-:S04]  /*0200*/  UISETP.EQ.AND UP0, UPT, UR5, URZ, UP0 ;  /* 0x0000003f0500728c */ /* 0x000fc80008702270 */
[----:B------:R-:W-:-:S04]  /*0210*/  USEL UR38, URZ, 0x1, !UP0 ;  /* 0x000000013f267887 */ /* 0x000fc8000c000000 */
[----:B------:R-:W-:Y:S01]  /*0220*/  USEL UR38, UR38, 0x2, UP1 ;  /* 0x0000000226267887 */ /* 0x000fe20008800000 */
[----:B0-----:R-:W-:-:S13]  /*0230*/  ISETP.NE.AND P0, PT, R2, RZ, PT ;  /* 0x000000ff0200720c */ /* 0x001fda0003f05270 */
[----:B------:R-:W-:Y:S05]  /*0240*/  @P0 BRA `(.L_x_2) ;  /* 0x0000000000500947 */ /* 0x000fea0003800000 */
[----:B------:R-:W0:Y:S01]  /*0250*/  S2UR UR8, SR_CgaCtaId ;  /* 0x00000000000879c3 */ /* 0x000e220000008800 */
[----:B------:R-:W-:Y:S01]  /*0260*/  UMOV UR4, 0x400 ;  /* 0x0000040000047882 */ /* 0x000fe20000000000 */
[----:B------:R-:W-:Y:S01]  /*0270*/  UMOV UR5, 0x1 ;  /* 0x0000000100057882 */ /* 0x000fe20000000000 */
[----:B------:R-:W-:Y:S01]  /*0280*/  UMOV UR6, 0x100 ;  /* 0x0000010000067882 */ /* 0x000fe20000000000 */
[----:B------:R-:W-:Y:S01]  /*0290*/  ELECT P0, URZ, PT ;  /* 0x00000000003f782f */ /* 0x000fe20003800000 */
[----:B------:R-:W-:-:S04]  /*02a0*/  UIADD3 UR6, -UR6, 0x100000, URZ ;  /* 0x0010000006067890 */ /* 0x000fc8000fffe13f */
[----:B------:R-:W-:Y:S02]  /*02b0*/  USHF.L.U32 UR7, UR6, 0xb, URZ ;  /* 0x0000000b06077899 */ /* 0x000fe4000800063f */
[----:B------:R-:W-:Y:S02]  /*02c0*/  USHF.L.U32 UR6, UR6, 0x1, URZ ;  /* 0x0000000106067899 */ /* 0x000fe4000800063f */
[----:B0-----:R-:W-:Y:S02]  /*02d0*/  ULEA UR8, UR8, UR4, 0x18 ;  /* 0x0000000408087291 */ /* 0x001fe4000f8ec03f */
[----:B------:R-:W-:-:S04]  /*02e0*/  UIADD3 UR4, -UR5, 0x100000, URZ ;  /* 0x0010000005047890 */ /* 0x000fc8000fffe13f */
[----:B------:R-:W-:Y:S02]  /*02f0*/  USHF.L.U32 UR5, UR4, 0xb, URZ ;  /* 0x0000000b04057899 */ /* 0x000fe4000800063f */
[----:B------:R-:W-:Y:S01]  /*0300*/  USHF.L.U32 UR4, UR4, 0x1, URZ ;  /* 0x0000000104047899 */ /* 0x000fe2000800063f */
[----:B------:R-:W0:Y:S11]  /*0310*/  FENCE.VIEW.ASYNC.S ;  /* 0x00000000000073c6 */ /* 0x000e360000000000 */
[----:B0-----:R0:W1:Y:S01]  /*0320*/  SYNCS.EXCH.64 URZ, [UR8], UR4 ;  /* 0x00000004083f75b2 */ /* 0x0010620008000100 */
[----:B------:R0:W2:Y:S01]  /*0330*/  SYNCS.EXCH.64 URZ, [UR8+0x18], UR6 ;  /* 0x00001806083f75b2 */ /* 0x0000a20008000100 */
[----:B------:R0:W3:Y:S01]  /*0340*/  SYNCS.EXCH.64 URZ, [UR8+0x8], UR4 ;  /* 0x00000804083f75b2 */ /* 0x0000e20008000100 */
[----:B------:R0:W4:Y:S01]  /*0350*/  SYNCS.EXCH.64 URZ, [UR8+0x20], UR6 ;  /* 0x00002006083f75b2 */ /* 0x0001220008000100 */
[----:B------:R0:W0:Y:S01]  /*0360*/  SYNCS.EXCH.64 URZ, [UR8+0x10], UR4 ;  /* 0x00001004083f75b2 */ /* 0x0000220008000100 */
[----:B------:R0:W0:Y:S01]  /*0370*/  SYNCS.EXCH.64 URZ, [UR8+0x28], UR6 ;  /* 0x00002806083f75b2 */ /* 0x0000220008000100 */
[----:B------:R-:W-:Y:S01]  /*0380*/  NOP ;  /* 0x0000000000007918 */ /* 0x000fe20000000000 */
.L_x_2:
[----:B------:R-:W5:Y:S01]  /*0390*/  SHFL.IDX PT, R0, R0, RZ, 0x1f ;  /* 0x00001fff00007589 */ /* 0x000f6200000e0000 */
[----:B------:R-:W-:Y:S01]  /*03a0*/  ELECT P0, URZ, PT ;  /* 0x00000000003f782f */ /* 0x000fe20003800000 */
[----:B------:R-:W1:Y:S01]  /*03b0*/  S2UR UR17, SR_CTAID.Y ;  /* 0x00000000001179c3 */ /* 0x000e620000002600 */
[----:B0-----:R-:W-:Y:S01]  /*03c0*/  ULDC UR5, c[0x0][0x65c] ;  /* 0x0001970000057ab9 */ /* 0x001fe20000000800 */
[----:B------:R-:W-:Y:S01]  /*03d0*/  UMOV UR12, 0x20 ;  /* 0x00000020000c7882 */ /* 0x000fe20000000000 */
[----:B------:R-:W-:Y:S01]  /*03e0*/  UISETP.NE.AND UP2, UPT, UR5, 0x1, UPT ;  /* 0x000000010500788c */ /* 0x000fe2000bf45270 */
[----:B------:R-:W-:Y:S01]  /*03f0*/  NOP ;  /* 0x0000000000007918 */ /* 0x000fe20000000000 */
[----:B------:R-:W-:Y:S02]  /*0400*/  NOP ;  /* 0x0000000000007918 */ /* 0x000fe40000000000 */
[----:B------:R-:W-:Y:S01]  /*0410*/  UP2UR UR39, UPR, URZ, 0x4 ;  /* 0x000000043f277883 */ /* 0x000fe20008000000 */
[----:B------:R-:W0:Y:S01]  /*0420*/  S2UR UR4, SR_CTAID.X ;  /* 0x00000000000479c3 */ /* 0x000e220000002500 */
[----:B------:R-:W-:-:S02]  /*0430*/  PLOP3.LUT P2, PT, PT, PT, UP2, 0x80, 0x0 ;  /* 0x000000000000781c */ /* 0x000fc40003f4f028 */
[----:B------:R-:W-:Y:S02]  /*0440*/  PLOP3.LUT P4, PT, PT, PT, UP2, 0x80, 0x0 ;  /* 0x000000000000781c */ /* 0x000fe40003f8f028 */
[----:B------:R-:W-:Y:S01]  /*0450*/  PLOP3.LUT P3, PT, PT, PT, UP2, 0x80, 0x0 ;  /* 0x000000000000781c */ /* 0x000fe20003f6f028 */
[----:B------:R-:W-:Y:S01]  /*0460*/  @UP2 ULDC UR14, c[0x0][0x10] ;  /* 0x00000400000e2ab9 */ /* 0x000fe20000000800 */
[----:B------:R-:W-:Y:S01]  /*0470*/  @UP2 UMOV UR9, URZ ;  /* 0x0000003f00092c82 */ /* 0x000fe20008000000 */
[----:B------:R-:W-:Y:S01]  /*0480*/  @!UP2 ULDC UR11, c[0x0][0xc] ;  /* 0x00000300000baab9 */ /* 0x000fe20000000800 */
[----:B-----5:R-:W-:Y:S01]  /*0490*/  ISETP.NE.OR P0, PT, R0, RZ, !P0 ;  /* 0x000000ff0000720c */ /* 0x020fe20004705670 */
[----:B-1----:R-:W-:Y:S02]  /*04a0*/  @UP2 UMOV UR7, UR17 ;  /* 0x0000001100072c82 */ /* 0x002fe40008000000 */
[----:B------:R-:W-:Y:S01]  /*04b0*/  @UP2 UMOV UR8, UR7 ;  /* 0x0000000700082c82 */ /* 0x000fe20008000000 */
[----:B------:R-:W-:Y:S01]  /*04c0*/  @!UP2 UMOV UR7, UR17 ;  /* 0x000000110007ac82 */ /* 0x000fe20008000000 */
[----:B0-----:R-:W-:-:S08]  /*04d0*/  @UP2 UIMAD.WIDE.U32 UR14, UR4, UR14, UR8 ;  /* 0x0000000e040e22a5 */ /* 0x001fd0000f8e0008 */
[----:B------:R-:W-:Y:S01]  /*04e0*/  VOTEU.ALL UP0, P0 ;  /* 0x00000000003f7886 */ /* 0x000fe20000000000 */
[----:B------:R-:W-:Y:S01]  /*04f0*/  VOTEU.ALL UP1, P0 ;  /* 0x00000000003f7886 */ /* 0x000fe20000020000 */
[----:B------:R-:W-:-:S03]  /*0500*/  IMAD.U32 R2, RZ, RZ, UR14 ;  /* 0x0000000eff027e24 */ /* 0x000fc6000f8e00ff */
[----:B------:R-:W0:Y:S01]  /*0510*/  @!UP0 S2UR UR6, SR_CgaCtaId ;  /* 0x00000000000689c3 */ /* 0x000e220000008800 */
[----:B------:R-:W-:Y:S01]  /*0520*/  @!UP0 UMOV UR5, 0x400 ;  /* 0x0000040000058882 */ /* 0x000fe20000000000 */
[----:B------:R-:W-:-:S04]  /*0530*/  @!UP0 UIADD3 UR12, -UR12, 0x100000, URZ ;  /* 0x001000000c0c8890 */ /* 0x000fc8000fffe13f */
[----:B------:R-:W-:Y:S02]  /*0540*/  @!UP0 USHF.L.U32 UR13, UR12, 0xb, URZ ;  /* 0x0000000b0c0d8899 */ /* 0x000fe4000800063f */
[----:B------:R-:W-:Y:S01]  /*0550*/  @!UP0 USHF.L.U32 UR12, UR12, 0x1, URZ ;  /* 0x000000010c0c8899 */ /* 0x000fe2000800063f */
[----:B------:R-:W-:Y:S01]  /*0560*/  IMAD.U32 R3, RZ, RZ, UR15 ;  /* 0x0000000fff037e24 */ /* 0x000fe2000f8e00ff */
[----:B0-----:R-:W-:Y:S01]  /*0570*/  @!UP0 ULEA UR16, UR6, UR5, 0x18 ;  /* 0x0000000506108291 */ /* 0x001fe2000f8ec03f */
[----:B------:R-:W-:Y:S01]  /*0580*/  VOTEU.ALL UP0, P0 ;  /* 0x00000000003f7886 */ /* 0x000fe20000000000 */
[----:B------:R-:W-:Y:S01]  /*0590*/  PLOP3.LUT P0, PT, PT, PT, UP2, 0x80, 0x0 ;  /* 0x000000000000781c */ /* 0x000fe20003f0f028 */
[----:B------:R-:W-:Y:S01]  /*05a0*/  UMOV UR5, URZ ;  /* 0x0000003f00057c82 */ /* 0x000fe20008000000 */
[----:B------:R-:W-:Y:S01]  /*05b0*/  @UP2 UMOV UR6, URZ ;  /* 0x0000003f00062c82 */ /* 0x000fe20008000000 */
[----:B------:R-:W-:Y:S02]  /*05c0*/  @!UP2 UIMAD.WIDE.U32 UR8, UR11, UR7, UR4 ;  /* 0x000000070b08a2a5 */ /* 0x000fe4000f8e0004 */
[----:B------:R-:W-:-:S04]  /*05d0*/  @UP2 UIADD3 UR6, UR15, UR6, URZ ;  /* 0x000000060f062290 */ /* 0x000fc8000fffe03f */
[----:B------:R-:W-:Y:S01]  /*05e0*/  IMAD.U32 R5, RZ, RZ, UR9 ;  /* 0x00000009ff057e24 */ /* 0x000fe2000f8e00ff */
[----:B------:R-:W0:Y:S02]  /*05f0*/  FENCE.VIEW.ASYNC.S ;  /* 0x00000000000073c6 */ /* 0x000e240000000000 */
[----:B0-----:R0:W2:Y:S01]  /*0600*/  @!UP0 SYNCS.EXCH.64 URZ, [UR16+0x40], UR12 ;  /* 0x0000400c103f85b2 */ /* 0x0010a20008000100 */
[----:B------:R-:W-:Y:S02]  /*0610*/  @P2 IMAD.U32 R6, RZ, RZ, UR6 ;  /* 0x00000006ff062e24 */ /* 0x000fe4000f8e00ff */
[----:B------:R-:W-:Y:S02]  /*0620*/  @P0 IMAD.MOV.U32 R7, RZ, RZ, R2 ;  /* 0x000000ffff070224 */ /* 0x000fe400078e0002 */
[----:B------:R-:W-:Y:S02]  /*0630*/  IMAD.U32 R2, RZ, RZ, UR8 ;  /* 0x00000008ff027e24 */ /* 0x000fe4000f8e00ff */
[----:B------:R-:W-:-:S02]  /*0640*/  @!P4 IMAD.MOV.U32 R6, RZ, RZ, R5 ;  /* 0x000000ffff06c224 */ /* 0x000fc400078e0005 */
[----:B------:R-:W-:Y:S02]  /*0650*/  @!P3 IMAD.MOV.U32 R7, RZ, RZ, R2 ;  /* 0x000000ffff07b224 */ /* 0x000fe400078e0002 */
[----:B------:R-:W-:Y:S01]  /*0660*/  IMAD.U32 R3, RZ, RZ, UR9 ;  /* 0x00000009ff037e24 */ /* 0x000fe2000f8e00ff */
[----:B------:R0:W-:Y:S01]  /*0670*/  STL [R1+0x40], R6 ;  /* 0x0000400601007387 */ /* 0x0001e20000100800 */
[----:B------:R-:W-:-:S03]  /*0680*/  IMAD.U32 R4, RZ, RZ, UR8 ;  /* 0x00000008ff047e24 */ /* 0x000fc6000f8e00ff */
[----:B------:R0:W-:Y:S01]  /*0690*/  STL [R1+0x44], R7 ;  /* 0x0000440701007387 */ /* 0x0001e20000100800 */
[----:B------:R0:W2:Y:S01]  /*06a0*/  @!UP1 SYNCS.EXCH.64 URZ, [UR16+0x48], UR12 ;  /* 0x0000480c103f95b2 */ /* 0x0000a20008000100 */
[----:B------:R-:W-:Y:S01]  /*06b0*/  NOP ;  /* 0x0000000000007918 */ /* 0x000fe20000000000 */
[----:B--234-:R-:W-:Y:S06]  /*06c0*/  BAR.SYNC.DEFER_BLOCKING 0x0 ;  /* 0x0000000000007b1d */ /* 0x01cfec0000010000 */
[----:B------:R-:W-:Y:S05]  /*06d0*/  @!P1 BRA `(.L_x_3) ;  /* 0x0000013800109947 */ /* 0x000fea0003800000 */
[----:B------:R-:W-:-:S06]  /*06e0*/  UISETP.GT.U32.AND UP0, UPT, UR18, 0x1, UPT ;  /* 0x000000011200788c */ /* 0x000fcc000bf04070 */
[----:B------:R-:W-:-:S13]  /*06f0*/  PLOP3.LUT P0, PT, PT, PT, UP0, 0x80, 0x0 ;  /* 0x000000000000781c */ /* 0x000fda0003f0f008 */
[----:B0-----:R-:W-:Y:S05]  /*0700*/  @P0 EXIT ;  /* 0x000000000000094d */ /* 0x001fea0003800000 */
[----:B------:R-:W-:Y:S01]  /*0710*/  ULDC.64 UR8, c[0x0][0x650] ;  /* 0x0001940000087ab9 */ /* 0x000fe20000000a00 */
[----:B------:R-:W-:Y:S01]  /*0720*/  UMOV UR44, 0xffffffff ;  /* 0xffffffff002c7882 */ /* 0x000fe20000000000 */
[----:B------:R-:W-:Y:S01]  /*0730*/  ISETP.GE.U32.AND P0, PT, R7, UR8, PT ;  /* 0x0000000807007c0c */ /* 0x000fe2000bf06070 */
[----:B------:R-:W-:Y:S01]  /*0740*/  UMOV UR43, 0xffffffff ;  /* 0xffffffff002b7882 */ /* 0x000fe20000000000 */
[----:B------:R-:W-:Y:S01]  /*0750*/  UMOV UR42, 0xffffffff ;  /* 0xffffffff002a7882 */ /* 0x000fe20000000000 */
[----:B------:R-:W-:Y:S02]  /*0760*/  PRMT R0, RZ, 0x7610, R0 ;  /* 0x00007610ff007816 */ /* 0x000fe40000000000 */
[----:B------:R-:W-:-:S13]  /*0770*/  ISETP.GE.U32.AND.EX P0, PT, R6, UR9, PT, P0 ;  /* 0x0000000906007c0c */ /* 0x000fda000bf06100 */
[----:B------:R-:W-:Y:S05]  /*0780*/  @P0 BRA `(.L_x_4) ;  /* 0x0000000400800947 */ /* 0x000fea0003800000 */
[----:B------:R-:W-:Y:S01]  /*0790*/  I2FP.F32.U32 R0, UR4 ;  /* 0x0000000400007c45 */ /* 0x000fe20008201000 */
[----:B------:R-:W-:Y:S01]  /*07a0*/  ULDC.64 UR16, c[0x0][0x628] ;  /* 0x00018a0000107ab9 */ /* 0x000fe20000000a00 */
[----:B------:R-:W-:Y:S01]  /*07b0*/  ULDC UR6, c[0x0][0x150] ;  /* 0x0000540000067ab9 */ /* 0x000fe20000000800 */
[----:B------:R-:W-:Y:S01]  /*07c0*/  ISETP.NE.U32.AND P0, PT, RZ, UR16, PT ;  /* 0x00000010ff007c0c */ /* 0x000fe2000bf05070 */
[----:B------:R-:W-:Y:S01]  /*07d0*/  ULDC UR15, c[0x0][0x630] ;  /* 0x00018c00000f7ab9 */ /* 0x000fe20000000800 */
[----:B------:R-:W-:Y:S01]  /*07e0*/  FMUL R0, R0, UR6 ;  /* 0x0000000600007c20 */ /* 0x000fe20008400000 */
[----:B------:R-:W-:Y:S01]  /*07f0*/  R2UR UR18, R7 ;  /* 0x00000000071272ca */ /* 0x000fe200000e0000 */
[----:B------:R-:W-:Y:S01]  /*0800*/  ULDC UR20, c[0x0][0x154] ;  /* 0x0000550000147ab9 */ /* 0x000fe20000000800 */
[----:B------:R-:W-:Y:S01]  /*0810*/  ISETP.NE.AND.EX P0, PT, RZ, UR17, PT, P0 ;  /* 0x00000011ff007c0c */ /* 0x000fe2000bf05300 */
[----:B------:R0:W1:Y:S01]  /*0820*/  F2I.U32.TRUNC.NTZ R2, R0 ;  /* 0x0000000000027305 */ /* 0x000062000020f000 */
[----:B------:R-:W-:-:S02]  /*0830*/  R2UR UR19, R6 ;  /* 0x00000000061372ca */ /* 0x000fc400000e0000 */
[----:B------:R-:W-:Y:S02]  /*0840*/  R2UR UR8, R7 ;  /* 0x00000000070872ca */ /* 0x000fe400000e0000 */
[----:B------:R-:W-:-:S07]  /*0850*/  R2UR UR9, R6 ;  /* 0x00000000060972ca */ /* 0x000fce00000e0000 */
[----:B0-----:R-:W-:Y:S08]  /*0860*/  @!P0 BRA `(.L_x_5) ;  /* 0x0000000000308947 */ /* 0x001ff00003800000 */
[----:B------:R-:W-:Y:S01]  /*0870*/  R2UR UR8, R7 ;  /* 0x00000000070872ca */ /* 0x000fe200000e0000 */
[----:B------:R-:W-:Y:S01]  /*0880*/  ULDC UR6, c[0x0][0x634] ;  /* 0x00018d0000067ab9 */ /* 0x000fe20000000800 */
[----:B------:R-:W-:-:S11]  /*0890*/  R2UR UR14, R6 ;  /* 0x00000000060e72ca */ /* 0x000fd600000e0000 */
[----:B------:R-:W-:-:S04]  /*08a0*/  UIADD3 UR6, UP0, UR8, UR6, URZ ;  /* 0x0000000608067290 */ /* 0x000fc8000ff1e03f */
[----:B------:R-:W-:-:S04]  /*08b0*/  UIADD3.X UR14, URZ, UR14, URZ, UP0, !UPT ;  /* 0x0000000e3f0e7290 */ /* 0x000fc800087fe43f */
[----:B------:R-:W-:-:S04]  /*08c0*/  UIMAD.WIDE.U32 UR8, UR14, UR16, URZ ;  /* 0x000000100e0872a5 */ /* 0x000fc8000f8e003f */
[----:B------:R-:W-:Y:S02]  /*08d0*/  UIMAD.WIDE.U32 UR10, UP0, UR6, UR17, UR8 ;  /* 0x00000011060a72a5 */ /* 0x000fe4000f800008 */
[----:B------:R-:W-:Y:S02]  /*08e0*/  UIMAD.WIDE.U32 UR8, UR6, UR16, URZ ;  /* 0x00000010060872a5 */ /* 0x000fe4000f8e003f */
[----:B------:R-:W-:Y:S02]  /*08f0*/  UIADD3.X UR13, URZ, URZ, URZ, UP0, !UPT ;  /* 0x0000003f3f0d7290 */ /* 0x000fe400087fe43f */
[----:B------:R-:W-:Y:S01]  /*0900*/  UIADD3 URZ, UP0, UR9, UR10, URZ ;  /* 0x0000000a093f7290 */ /* 0x000fe2000ff1e03f */
[----:B------:R-:W-:-:S03]  /*0910*/  UMOV UR12, UR11 ;  /* 0x0000000b000c7c82 */ /* 0x000fc60008000000 */
[----:B------:R-:W-:-:S12]  /*0920*/  UIMAD.WIDE.U32.X UR8, UR14, UR17, UR12, UP0 ;  /* 0x000000110e0872a5 */ /* 0x000fd800080e040c */
.L_x_5:
[----:B------:R-:W-:Y:S01]  /*0930*/  USHF.R.U64 UR42, UR8, UR15, UR9 ;  /* 0x0000000f082a7299 */ /* 0x000fe20008001209 */
[----:B------:R-:W-:Y:S01]  /*0940*/  I2FP.F32.U32 R0, UR7 ;  /* 0x0000000700007c45 */ /* 0x000fe20008201000 */
[----:B------:R-:W-:Y:S01]  /*0950*/  USHF.R.U32.HI UR5, URZ, UR15, UR9 ;  /* 0x0000000f3f057299 */ /* 0x000fe20008011609 */
[----:B-1----:R-:W-:Y:S01]  /*0960*/  R2UR UR12, R2 ;  /* 0x00000000020c72ca */ /* 0x002fe200000e0000 */
[----:B------:R-:W-:Y:S02]  /*0970*/  UIADD3 UR6, UP0, URZ, -UR42, URZ ;  /* 0x8000002a3f067290 */ /* 0x000fe4000ff1e03f */
[----:B------:R-:W-:Y:S01]  /*0980*/  FMUL R0, R0, UR20 ;  /* 0x0000001400007c20 */ /* 0x000fe20008400000 */
[----:B------:R-:W-:Y:S01]  /*0990*/  ULDC.64 UR8, c[0x0][0x620] ;  /* 0x0001880000087ab9 */ /* 0x000fe20000000a00 */
[----:B------:R-:W-:Y:S01]  /*09a0*/  UIADD3.X UR5, URZ, ~UR5, URZ, UP0, !UPT ;  /* 0x800000053f057290 */ /* 0x000fe200087fe43f */
[----:B------:R-:W-:Y:S01]  /*09b0*/  UMOV UR10, UR18 ;  /* 0x00000012000a7c82 */ /* 0x000fe20008000000 */
[----:B------:R-:W-:-:S02]  /*09c0*/  UMOV UR11, UR19 ;  /* 0x00000013000b7c82 */ /* 0x000fc40008000000 */
[----:B------:R-:W-:Y:S01]  /*09d0*/  UIMAD UR5, UR5, UR8, URZ ;  /* 0x00000008050572a4 */ /* 0x000fe2000f8e023f */
[----:B------:R-:W0:Y:S01]  /*09e0*/  F2I.U32.TRUNC.NTZ R0, R0 ;  /* 0x0000000000007305 */ /* 0x000e22000020f000 */
[----:B------:R-:W-:Y:S02]  /*09f0*/  UIMAD.WIDE.U32 UR10, UR6, UR8, UR10 ;  /* 0x00000008060a72a5 */ /* 0x000fe4000f8e000a */
[----:B------:R-:W-:Y:S01]  /*0a00*/  UIMAD UR6, UR6, UR9, UR5 ;  /* 0x00000009060672a4 */ /* 0x000fe2000f8e0205 */
[----:B------:R-:W-:Y:S01]  /*0a10*/  ULDC UR21, c[0x0][0x658] ;  /* 0x0001960000157ab9 */ /* 0x000fe20000000800 */
[----:B------:R-:W-:Y:S02]  /*0a20*/  UMOV UR19, 0xffffffff ;  /* 0xffffffff00137882 */ /* 0x000fe40000000000 */
[----:B------:R-:W-:Y:S01]  /*0a30*/  UIADD3 UR6, UR11, UR6, URZ ;  /* 0x000000060b067290 */ /* 0x000fe2000fffe03f */
[----:B------:R-:W-:Y:S01]  /*0a40*/  ULDC UR15, c[0x0][0x618] ;  /* 0x00018600000f7ab9 */ /* 0x000fe20000000800 */
[----:B------:R-:W-:Y:S01]  /*0a50*/  ULDC.64 UR8, c[0x0][0x640] ;  /* 0x0001900000087ab9 */ /* 0x000fe20000000a00 */
[----:B------:R-:W-:Y:S01]  /*0a60*/  USHF.L.U32 UR11, UR19, UR21, URZ ;  /* 0x00000015130b7299 */ /* 0x000fe2000800063f */
[----:B------:R-:W-:Y:S01]  /*0a70*/  ISETP.NE.U32.AND P0, PT, RZ, UR8, PT ;  /* 0x00000008ff007c0c */ /* 0x000fe2000bf05070 */
[----:B------:R-:W-:-:S02]  /*0a80*/  USHF.R.U64 UR19, UR10, UR15, UR6 ;  /* 0x0000000f0a137299 */ /* 0x000fc40008001206 */
[----:B------:R-:W-:Y:S01]  /*0a90*/  USHF.R.U32.HI UR10, URZ, UR15, UR6 ;  /* 0x0000000f3f0a7299 */ /* 0x000fe20008011606 */
[----:B0-----:R-:W-:Y:S01]  /*0aa0*/  R2UR UR14, R0 ;  /* 0x00000000000e72ca */ /* 0x001fe200000e0000 */
[----:B------:R-:W-:Y:S01]  /*0ab0*/  ULDC UR17, c[0x0][0x608] ;  /* 0x0001820000117ab9 */ /* 0x000fe20000000800 */
[----:B------:R-:W-:Y:S01]  /*0ac0*/  ISETP.NE.AND.EX P0, PT, RZ, UR9, PT, P0 ;  /* 0x00000009ff007c0c */ /* 0x000fe2000bf05300 */
[----:B------:R-:W-:Y:S02]  /*0ad0*/  USHF.R.U64 UR23, UR19, UR17, UR10 ;  /* 0x0000001113177299 */ /* 0x000fe4000800120a */
[----:B------:R-:W-:Y:S01]  /*0ae0*/  USHF.R.U32.HI UR10, URZ, UR17, UR10 ;  /* 0x000000113f0a7299 */ /* 0x000fe2000801160a */
[----:B------:R-:W-:Y:S01]  /*0af0*/  UMOV UR16, 0x1 ;  /* 0x0000000100107882 */ /* 0x000fe20000000000 */
[----:B------:R-:W-:Y:S02]  /*0b00*/  UIADD3 UR12, -UR12, URZ, URZ ;  /* 0x0000003f0c0c7290 */ /* 0x000fe4000fffe13f */
[----:B------:R-:W-:-:S02]  /*0b10*/  USHF.R.U64 UR24, UR23, UR21, UR10 ;  /* 0x0000001517187299 */ /* 0x000fc4000800120a */
[----:B------:R-:W-:Y:S01]  /*0b20*/  USHF.L.U32 UR6, UR16, UR21, URZ ;  /* 0x0000001510067299 */ /* 0x000fe2000800063f */
[----:B------:R-:W-:Y:S01]  /*0b30*/  ULDC UR13, c[0x0][0x144] ;  /* 0x00005100000d7ab9 */ /* 0x000fe20000000800 */
[----:B------:R-:W-:Y:S01]  /*0b40*/  ULDC UR5, c[0x0][0x600] ;  /* 0x0001800000057ab9 */ /* 0x000fe20000000800 */
[----:B------:R-:W-:Y:S02]  /*0b50*/  ULOP3.LUT UR16, URZ, UR11, URZ, 0x33, !UPT ;  /* 0x0000000b3f107292 */ /* 0x000fe4000f8e333f */
[----:B------:R-:W-:Y:S02]  /*0b60*/  USHF.R.U32.HI UR11, URZ, UR21, UR10 ;  /* 0x000000153f0b7299 */ /* 0x000fe4000801160a */
[----:B------:R-:W-:Y:S02]  /*0b70*/  UIADD3 UR18, UR5, -0x1, URZ ;  /* 0xffffffff05127890 */ /* 0x000fe4000fffe03f */
[----:B------:R-:W-:Y:S02]  /*0b80*/  UIADD3 UR20, -UR14, URZ, URZ ;  /* 0x0000003f0e147290 */ /* 0x000fe4000fffe13f */
[----:B------:R-:W-:Y:S01]  /*0b90*/  UIMAD UR4, UR13, UR12, UR4 ;  /* 0x0000000c0d0472a4 */ /* 0x000fe2000f8e0204 */
[----:B------:R-:W-:Y:S01]  /*0ba0*/  ULDC UR25, c[0x0][0x148] ;  /* 0x0000520000197ab9 */ /* 0x000fe20000000800 */
[----:B------:R-:W-:Y:S01]  /*0bb0*/  ULDC UR21, c[0x0][0x648] ;  /* 0x0001920000157ab9 */ /* 0x000fe20000000800 */
[----:B------:R-:W-:Y:S01]  /*0bc0*/  ULDC UR22, c[0x0][0x638] ;  /* 0x00018e0000167ab9 */ /* 0x000fe20000000800 */
[----:B------:R-:W-:Y:S01]  /*0bd0*/  UMOV UR10, UR24 ;  /* 0x00000018000a7c82 */ /* 0x000fe20008000000 */
[----:B------:R-:W-:Y:S07]  /*0be0*/  @!P0 BRA `(.L_x_6) ;  /* 0x0000000000308947 */ /* 0x000fee0003800000 */
[----:B------:R-:W-:Y:S02]  /*0bf0*/  ULDC UR14, c[0x0][0x64c] ;  /* 0x00019300000e7ab9 */ /* 0x000fe40000000800 */
        /* <DEDUP_REMOVED lines=8> */
[----:B------:R-:W-:-:S07]  /*0c80*/  UIMAD.WIDE.U32.X UR8, UR17, UR9, UR14, UP0 ;  /* 0x00000009110872a5 */ /* 0x000fce00080e040e */
[----:B------:R-:W-:Y:S01]  /*0c90*/  UMOV UR10, UR8 ;  /* 0x00000008000a7c82 */ /* 0x000fe20008000000 */
[----:B------:R-:W-:-:S05]  /*0ca0*/  UMOV UR11, UR9 ;  /* 0x00000009000b7c82 */ /* 0x000fca0008000000 */
.L_x_6:
[----:B------:R-:W-:Y:S01]  /*0cb0*/  UISETP.NE.AND UP0, UPT, UR39, URZ, UPT ;  /* 0x0000003f2700728c */ /* 0x000fe2000bf05270 */
[----:B------:R-:W-:Y:S01]  /*0cc0*/  IMAD.MOV.U32 R0, RZ, RZ, 0x1 ;  /* 0x00000001ff007424 */ /* 0x000fe200078e00ff */
[----:B------:R-:W-:Y:S02]  /*0cd0*/  USHF.R.U64 UR8, UR10, UR21, UR11 ;  /* 0x000000150a087299 */ /* 0x000fe4000800120b */
[----:B------:R-:W-:Y:S02]  /*0ce0*/  ULOP3.LUT UR16, UR23, UR16, URZ, 0xc0, !UPT ;  /* 0x0000001017107292 */ /* 0x000fe4000f8ec03f */
[----:B------:R-:W-:Y:S02]  /*0cf0*/  ULOP3.LUT UR18, UR19, UR18, URZ, 0xc0, !UPT ;  /* 0x0000001213127292 */ /* 0x000fe4000f8ec03f */
[----:B------:R-:W-:-:S03]  /*0d00*/  UIMAD UR16, UR6, UR8, UR16 ;  /* 0x00000008061072a4 */ /* 0x000fc6000f8e0210 */
[----:B------:R-:W-:Y:S02]  /*0d10*/  @UP0 UIMAD UR4, UR25, UR20, UR7 ;  /* 0x00000014190402a4 */ /* 0x000fe4000f8e0207 */
[----:B------:R-:W-:-:S04]  /*0d20*/  UIADD3 UR7, -UR8, URZ, URZ ;  /* 0x0000003f08077290 */ /* 0x000fc8000fffe13f */
[----:B------:R-:W-:-:S03]  /*0d30*/  UIMAD UR6, UR7, UR22, UR24 ;  /* 0x00000016070672a4 */ /* 0x000fc6000f8e0218 */
[----:B------:R-:W-:Y:S01]  /*0d40*/  ULDC UR7, c[0x0][0x610] ;  /* 0x0001840000077ab9 */ /* 0x000fe20000000800 */
[----:B------:R-:W-:Y:S02]  /*0d50*/  UIMAD UR6, UR6, UR5, UR18 ;  /* 0x00000005060672a4 */ /* 0x000fe4000f8e0212 */
[----:B------:R-:W-:-:S04]  /*0d60*/  UIMAD UR4, UR16, UR7, UR4 ;  /* 0x00000007100472a4 */ /* 0x000fc8000f8e0204 */
[----:B------:R-:W-:Y:S02]  /*0d70*/  USEL UR43, UR6, UR4, !UP0 ;  /* 0x00000004062b7287 */ /* 0x000fe4000c000000 */
[----:B------:R-:W-:-:S12]  /*0d80*/  USEL UR44, UR4, UR6, !UP0 ;  /* 0x00000006042c7287 */ /* 0x000fd8000c000000 */
.L_x_4:
[----:B------:R-:W-:-:S08]  /*0d90*/  NOP ;  /* 0x0000000000007918 */ /* 0x000fd00000000000 */
[----:B------:R-:W0:Y:S02]  /*0da0*/  USETMAXREG.TRY_ALLOC.CTAPOOL UP0, 0xf0 ;  /* 0x000000f0000079c8 */ /* 0x000e240008000600 */
[----:B0-----:R-:W-:-:S13]  /*0db0*/  PLOP3.LUT P0, PT, PT, PT, UP0, 0x80, 0x0 ;  /* 0x000000000000781c */ /* 0x001fda0003f0f008 */
[----:B------:R-:W-:Y:S05]  /*0dc0*/  @!P0 BRA `(.L_x_4) ;  /* 0xfffffffc00f08947 */ /* 0x000fea000383ffff */
[----:B------:R-:W-:Y:S01]  /*0dd0*/  ULDC.64 UR4, c[0x0][0x598] ;  /* 0x0001660000047ab9 */ /* 0x000fe20000000a00 */
[----:B------:R-:W-:Y:S01]  /*0de0*/  ULDC.64 UR48, c[0x0][0x208] ;  /* 0x0000820000307ab9 */ /* 0x000fe20000000a00 */
[----:B------:R-:W-:-:S04]  /*0df0*/  ISETP.NE.U32.AND P0, PT, RZ, UR4, PT ;  /* 0x00000004ff007c0c */ /* 0x000fc8000bf05070 */
[----:B------:R-:W-:-:S13]  /*0e00*/  ISETP.NE.AND.EX P0, PT, RZ, UR5, PT, P0 ;  /* 0x00000005ff007c0c */ /* 0x000fda000bf05300 */
[----:B------:R-:W-:Y:S05]  /*0e10*/  @!P0 BRA `(.L_x_7) ;  /* 0x00000000001c8947 */ /* 0x000fea0003800000 */
[----:B------:R-:W0:Y:S02]  /*0e20*/  LDC.64 R2, c[0x0][0x598] ;  /* 0x00016600ff027b82 */ /* 0x000e240000000a00 */
[----:B0-----:R-:W2:Y:S02]  /*0e30*/  LDG.E.64 R2, desc[UR48][R2.64] ;  /* 0x0000003002027981 */ /* 0x001ea4000c1e1b00 */
[----:B--2---:R-:W-:-:S04]  /*0e40*/  ISETP.NE.U32.AND P0, PT, R2, RZ, PT ;  /* 0x000000ff0200720c */ /* 0x004fc80003f05070 */
[----:B------:R-:W-:-:S13]  /*0e50*/  ISETP.NE.AND.EX P0, PT, R3, RZ, PT, P0 ;  /* 0x000000ff0300720c */ /* 0x000fda0003f05300 */
[----:B------:R-:W-:Y:S05]  /*0e60*/  @!P0 BRA `(.L_x_7) ;  /* 0x0000000000088947 */ /* 0x000fea0003800000 */
[----:B------:R0:W5:Y:S01]  /*0e70*/  LD.E R2, desc[UR48][R2.64] ;  /* 0x0000003002027980 */ /* 0x000162000c101900 */
[----:B------:R-:W-:Y:S05]  /*0e80*/  BRA `(.L_x_8) ;  /* 0x0000000000247947 */ /* 0x000fea0003800000 */
.L_x_7:
[----:B------:R-:W-:Y:S02]  /*0e90*/  ULDC.64 UR4, c[0x0][0x588] ;  /* 0x0001620000047ab9 */ /* 0x000fe40000000a00 */
[----:B------:R-:W-:-:S04]  /*0ea0*/  ISETP.NE.U32.AND P0, PT, RZ, UR4, PT ;  /* 0x00000004ff007c0c */ /* 0x000fc8000bf05070 */
[----:B------:R-:W-:-:S13]  /*0eb0*/  ISETP.NE.AND.EX P0, PT, RZ, UR5, PT, P0 ;  /* 0x00000005ff007c0c */ /* 0x000fda000bf05300 */
[----:B------:R-:W-:Y:S05]  /*0ec0*/  @!P0 BRA `(.L_x_9) ;  /* 0x00000000000c8947 */ /* 0x000fea0003800000 */
[----:B------:R-:W0:Y:S02]  /*0ed0*/  LDC.64 R2, c[0x0][0x588] ;  /* 0x00016200ff027b82 */ /* 0x000e240000000a00 */
[----:B0-----:R1:W5:Y:S01]  /*0ee0*/  LDG.E R2, desc[UR48][R2.64] ;  /* 0x0000003002027981 */ /* 0x001362000c1e1900 */
[----:B------:R-:W-:Y:S05]  /*0ef0*/  BRA `(.L_x_8) ;  /* 0x0000000000087947 */ /* 0x000fea0003800000 */
.L_x_9:
[----:B------:R-:W-:Y:S02]  /*0f00*/  ULDC UR4, c[0x0][0x580] ;  /* 0x0001600000047ab9 */ /* 0x000fe40000000800 */
[----:B------:R-:W-:-:S07]  /*0f10*/  IMAD.U32 R2, RZ, RZ, UR4 ;  /* 0x00000004ff027e24 */ /* 0x000fce000f8e00ff */
.L_x_8:
[----:B------:R-:W-:Y:S02]  /*0f20*/  ULDC.64 UR4, c[0x0][0x5a0] ;  /* 0x0001680000047ab9 */ /* 0x000fe40000000a00 */
[----:B------:R-:W-:-:S04]  /*0f30*/  ISETP.NE.U32.AND P0, PT, RZ, UR4, PT ;  /* 0x00000004ff007c0c */ /* 0x000fc8000bf05070 */
[----:B------:R-:W-:-:S13]  /*0f40*/  ISETP.NE.AND.EX P0, PT, RZ, UR5, PT, P0 ;  /* 0x00000005ff007c0c */ /* 0x000fda000bf05300 */
[----:B------:R-:W-:Y:S05]  /*0f50*/  @!P0 BRA `(.L_x_10) ;  /* 0x00000000001c8947 */ /* 0x000fea0003800000 */
[----:B------:R-:W2:Y:S02]  /*0f60*/  LDC.64 R4, c[0x0][0x5a0] ;  /* 0x00016800ff047b82 */ /* 0x000ea40000000a00 */
[----:B--2---:R-:W2:Y:S02]  /*0f70*/  LDG.E.64 R4, desc[UR48][R4.64] ;  /* 0x0000003004047981 */ /* 0x004ea4000c1e1b00 */
[----:B--2---:R-:W-:-:S04]  /*0f80*/  ISETP.NE.U32.AND P0, PT, R4, RZ, PT ;  /* 0x000000ff0400720c */ /* 0x004fc80003f05070 */
[----:B------:R-:W-:-:S13]  /*0f90*/  ISETP.NE.AND.EX P0, PT, R5, RZ, PT, P0 ;  /* 0x000000ff0500720c */ /* 0x000fda0003f05300 */
[----:B------:R-:W-:Y:S05]  /*0fa0*/  @!P0 BRA `(.L_x_10) ;  /* 0x0000000000088947 */ /* 0x000fea0003800000 */
[----:B------:R2:W5:Y:S01]  /*0fb0*/  LD.E R16, desc[UR48][R4.64] ;  /* 0x0000003004107980 */ /* 0x000562000c101900 */
[----:B------:R-:W-:Y:S05]  /*0fc0*/  BRA `(.L_x_11) ;  /* 0x0000000000247947 */ /* 0x000fea0003800000 */
.L_x_10:
[----:B------:R-:W-:Y:S02]  /*0fd0*/  ULDC.64 UR4, c[0x0][0x590] ;  /* 0x0001640000047ab9 */ /* 0x000fe40000000a00 */
[----:B------:R-:W-:-:S04]  /*0fe0*/  ISETP.NE.U32.AND P0, PT, RZ, UR4, PT ;  /* 0x00000004ff007c0c */ /* 0x000fc8000bf05070 */
[----:B------:R-:W-:-:S13]  /*0ff0*/  ISETP.NE.AND.EX P0, PT, RZ, UR5, PT, P0 ;  /* 0x00000005ff007c0c */ /* 0x000fda000bf05300 */
[----:B------:R-:W-:Y:S05]  /*1000*/  @!P0 BRA `(.L_x_12) ;  /* 0x00000000000c8947 */ /* 0x000fea0003800000 */
[----:B------:R-:W2:Y:S02]  /*1010*/  LDC.64 R16, c[0x0][0x590] ;  /* 0x00016400ff107b82 */ /* 0x000ea40000000a00 */
[----:B--2---:R3:W5:Y:S01]  /*1020*/  LDG.E R16, desc[UR48][R16.64] ;  /* 0x0000003010107981 */ /* 0x004762000c1e1900 */
[----:B------:R-:W-:Y:S05]  /*1030*/  BRA `(.L_x_11) ;  /* 0x0000000000087947 */ /* 0x000fea0003800000 */
.L_x_12:
[----:B------:R-:W-:Y:S02]  /*1040*/  ULDC UR4, c[0x0][0x584] ;  /* 0x0001610000047ab9 */ /* 0x000fe40000000800 */
[----:B------:R-:W-:-:S07]  /*1050*/  IMAD.U32 R16, RZ, RZ, UR4 ;  /* 0x00000004ff107e24 */ /* 0x000fce000f8e00ff */
.L_x_11:
[----:B------:R-:W-:-:S13]  /*1060*/  LOP3.LUT P0, RZ, R0, 0xff, RZ, 0xc0, !PT ;  /* 0x000000ff00ff7812 */ /* 0x000fda000780c0ff */
[----:B------:R-:W-:Y:S05]  /*1070*/  @!P0 EXIT ;  /* 0x000000000000894d */ /* 0x000fea0003800000 */
[----:B------:R-:W-:Y:S01]  /*1080*/  ULDC UR4, c[0x0][0x28c] ;  /* 0x0000a30000047ab9 */ /* 0x000fe20000000800 */
[----:B------:R-:W-:Y:S01]  /*1090*/  UMOV UR36, URZ ;  /* 0x0000003f00247c82 */ /* 0x000fe20008000000 */
[----:B------:R-:W-:Y:S01]  /*10a0*/  UIADD3 UR4, UR4, 0x3f, URZ ;  /* 0x0000003f04047890 */ /* 0x000fe2000fffe03f */
[----:B------:R-:W-:-:S03]  /*10b0*/  UMOV UR37, URZ ;  /* 0x0000003f00257c82 */ /* 0x000fc60008000000 */
[----:B------:R-:W-:-:S04]  /*10c0*/  USHF.R.S32.HI UR5, URZ, 0x1f, UR4 ;  /* 0x0000001f3f057899 */ /* 0x000fc80008011404 */
[----:B------:R-:W-:-:S04]  /*10d0*/  ULEA.HI UR5, UR5, UR4, URZ, 0x6 ;  /* 0x0000000405057291 */ /* 0x000fc8000f8f303f */
[----:B------:R-:W-:-:S12]  /*10e0*/  USHF.R.S32.HI UR40, URZ, 0x6, UR5 ;  /* 0x000000063f287899 */ /* 0x000fd80008011405 */
.L_x_476:
[----:B----4-:R-:W4:Y:S01]  /*10f0*/  S2R R0, SR_TID.X ;  /* 0x0000000000007919 */ /* 0x010f220000002100 */
[----:B------:R-:W0:Y:S01]  /*1100*/  S2UR UR6, SR_CgaCtaId ;  /* 0x00000000000679c3 */ /* 0x000e220000008800 */
[----:B------:R-:W-:Y:S02]  /*1110*/  UMOV UR41, 0x400 ;  /* 0x0000040000297882 */ /* 0x000fe40000000000 */
[----:B0-----:R-:W-:Y:S01]  /*1120*/  ULEA UR41, UR6, UR41, 0x18 ;  /* 0x0000002906297291 */ /* 0x001fe2000f8ec03f */
[----:B----4-:R-:W-:-:S04]  /*1130*/  LOP3.LUT R0, R0, 0x80, RZ, 0xc0, !PT ;  /* 0x0000008000007812 */ /* 0x010fc800078ec0ff */
[----:B------:R-:W-:-:S06]  /*1140*/  SHF.R.U32.HI R0, RZ, 0x7, R0 ;  /* 0x00000007ff007819 */ /* 0x000fcc0000011600 */
[----:B------:R-:W0:Y:S02]  /*1150*/  SHFL.IDX PT, R0, R0, RZ, 0x1f ;  /* 0x00001fff00007589 */ /* 0x000e2400000e0000 */
[----:B0-----:R-:W-:-:S13]  /*1160*/  R2UR UR4, R0 ;  /* 0x00000000000472ca */ /* 0x001fda00000e0000 */
[----:B------:R-:W-:-:S04]  /*1170*/  ULEA.HI UR5, UR4, UR4, URZ, 0x1 ;  /* 0x0000000404057291 */ /* 0x000fc8000f8f083f */
[----:B------:R-:W-:-:S04]  /*1180*/  ULOP3.LUT UR5, UR5, 0x7fffe, URZ, 0xc0, !UPT ;  /* 0x0007fffe05057892 */ /* 0x000fc8000f8ec03f */
[----:B------:R-:W-:-:S03]  /*1190*/  UIADD3 UR5, UR4, -UR5, URZ ;  /* 0x8000000504057290 */ /* 0x000fc6000fffe03f */
[----:B------:R-:W-:Y:S01]  /*11a0*/  ULDC UR4, c[0x0][0x28c] ;  /* 0x0000a30000047ab9 */ /* 0x000fe20000000800 */
[----:B------:R-:W-:Y:S01]  /*11b0*/  ULEA UR5, UR5, UR41, 0xd ;  /* 0x0000002905057291 */ /* 0x000fe2000f8e683f */
[----:B------:R-:W-:-:S03]  /*11c0*/  ISETP.LT.AND P0, PT, RZ, UR4, PT ;  /* 0x00000004ff007c0c */ /* 0x000fc6000bf01270 */
[----:B------:R-:W-:-:S04]  /*11d0*/  UIADD3 UR5, UR5, 0x100, URZ ;  /* 0x0000010005057890 */ /* 0x000fc8000fffe03f */
[----:B------:R-:W-:-:S04]  /*11e0*/  USHF.R.U32.HI UR5, URZ, 0x4, UR5 ;  /* 0x000000043f057899 */ /* 0x000fc80008011605 */
[----:B------:R-:W-:Y:S02]  /*11f0*/  ULOP3.LUT UR45, UR5, 0x3fff, URZ, 0xc0, !UPT ;  /* 0x00003fff052d7892 */ /* 0x000fe4000f8ec03f */
[----:B-1-3-5:R-:W-:Y:S10]  /*1200*/  @P0 BRA `(.L_x_13) ;  /* 0x0000000000400947 */ /* 0x02aff40003800000 */
[----:B------:R-:W-:Y:S01]  /*1210*/  MOV R0, 0x0 ;  /* 0x0000000000007802 */ /* 0x000fe20000000f00 */
[----:B------:R-:W-:Y:S01]  /*1220*/  ULDC.64 UR4, c[0x4][0x68] ;  /* 0x01001a0000047ab9 */ /* 0x000fe20000000a00 */
[----:B------:R-:W-:Y:S01]  /*1230*/  ULDC.64 UR6, c[0x4][0x8] ;  /* 0x0100020000067ab9 */ /* 0x000fe20000000a00 */
[----:B--2---:R-:W-:Y:S01]  /*1240*/  IMAD.U32 R4, RZ, RZ, UR4 ;  /* 0x00000004ff047e24 */ /* 0x004fe2000f8e00ff */
[----:B------:R0:W2:Y:S01]  /*1250*/  LDC.64 R14, c[0x4][R0] ;  /* 0x01000000000e7b82 */ /* 0x0000a20000000a00 */
[----:B------:R-:W-:Y:S01]  /*1260*/  IMAD.U32 R5, RZ, RZ, UR5 ;  /* 0x00000005ff057e24 */ /* 0x000fe2000f8e00ff */
[----:B------:R-:W-:Y:S01]  /*1270*/  ULDC.64 UR4, c[0x4][0x70] ;  /* 0x01001c0000047ab9 */ /* 0x000fe20000000a00 */
[----:B------:R-:W-:Y:S02]  /*1280*/  IMAD.U32 R10, RZ, RZ, UR6 ;  /* 0x00000006ff0a7e24 */ /* 0x000fe4000f8e00ff */
[----:B------:R-:W-:Y:S02]  /*1290*/  IMAD.U32 R6, RZ, RZ, UR4 ;  /* 0x00000004ff067e24 */ /* 0x000fe4000f8e00ff */
[----:B------:R-:W-:-:S02]  /*12a0*/  IMAD.U32 R7, RZ, RZ, UR5 ;  /* 0x00000005ff077e24 */ /* 0x000fc4000f8e00ff */
[----:B------:R-:W-:Y:S02]  /*12b0*/  IMAD.U32 R11, RZ, RZ, UR7 ;  /* 0x00000007ff0b7e24 */ /* 0x000fe4000f8e00ff */
[----:B------:R-:W-:Y:S02]  /*12c0*/  IMAD.MOV.U32 R8, RZ, RZ, 0x1e1 ;  /* 0x000001e1ff087424 */ /* 0x000fe400078e00ff */
[----:B------:R-:W-:Y:S02]  /*12d0*/  IMAD.MOV.U32 R12, RZ, RZ, 0x1 ;  /* 0x00000001ff0c7424 */ /* 0x000fe400078e00ff */
[----:B0-----:R-:W-:-:S07]  /*12e0*/  IMAD.MOV.U32 R13, RZ, RZ, RZ ;  /* 0x000000ffff0d7224 */ /* 0x001fce00078e00ff */
[----:B------:R-:W-:-:S07]  /*12f0*/  LEPC R20, `(.L_x_13) ;  /* 0x000000001014794e */ /* 0x000fce0000000000 */
[----:B-123-5:R-:W-:Y:S05]  /*1300*/  CALL.ABS.NOINC R14 ;  /* 0x000000000e007343 */ /* 0x02efea0003c00000 */
.L_x_13:
[----:B------:R-:W-:-:S06]  /*1310*/  ULOP3.LUT UR4, UR38, 0x1, URZ, 0xfc, !UPT ;  /* 0x0000000126047892 */ /* 0x000fcc000f8efc3f */
[----:B------:R-:W-:-:S05]  /*1320*/  IMAD.U32 R0, RZ, RZ, UR4 ;  /* 0x00000004ff007e24 */ /* 0x000fca000f8e00ff */
[----:B------:R-:W-:-:S13]  /*1330*/  ISETP.NE.AND P0, PT, R0, 0x3, PT ;  /* 0x000000030000780c */ /* 0x000fda0003f05270 */
[----:B------:R-:W-:Y:S05]  /*1340*/  @!P0 BRA `(.L_x_14) ;  /* 0x0000000000048947 */ /* 0x000fea0003800000 */
[----:B------:R-:W-:Y:S01]  /*1350*/  BPT.TRAP 0x1 ;  /* 0x000000040000795c */ /* 0x000fe20000300000 */
.L_x_14:
[----:B-1----:R-:W-:Y:S02]  /*1360*/  IMAD.U32 R3, RZ, RZ, UR37 ;  /* 0x00000025ff037e24 */ /* 0x002fe4000f8e00ff */
[----:B------:R-:W-:-:S03]  /*1370*/  IMAD.U32 R0, RZ, RZ, UR36 ;  /* 0x00000024ff007e24 */ /* 0x000fc6000f8e00ff */
[----:B------:R-:W-:Y:S02]  /*1380*/  LEA R3, R3, UR41, 0x3 ;  /* 0x0000002903037c11 */ /* 0x000fe4000f8e18ff */
[----:B------:R-:W-:-:S04]  /*1390*/  SHF.L.U32 R0, R0, 0x1f, RZ ;  /* 0x0000001f00007819 */ /* 0x000fc800000006ff */
[----:B------:R0:W1:Y:S01]  /*13a0*/  SYNCS.PHASECHK.TRANS64.TRYWAIT P1, [R3+URZ], R0 ;  /* 0x00000000030075a7 */ /* 0x000062000802017f */
[----:B------:R-:W-:Y:S05]  /*13b0*/  @!P0 BRA `(.L_x_15) ;  /* 0x0000000000048947 */ /* 0x000fea0003800000 */
[----:B------:R-:W-:Y:S01]  /*13c0*/  BPT.TRAP 0x1 ;  /* 0x000000040000795c */ /* 0x000fe20000300000 */
.L_x_15:
[----:B-1----:R-:W-:Y:S05]  /*13d0*/  @P1 BRA `(.L_x_16) ;  /* 0x0000000000081947 */ /* 0x002fea0003800000 */
[----:B------:R-:W1:Y:S02]  /*13e0*/  SYNCS.PHASECHK.TRANS64.TRYWAIT P1, [R3+URZ], R0 ;  /* 0x00000000030075a7 */ /* 0x000e64000802017f */
[----:B-1----:R-:W-:Y:S05]  /*13f0*/  @!P1 BRA `(.L_x_17) ;  /* 0x0000014000a49947 */ /* 0x002fea0003800000 */
.L_x_16:
[----:B------:R-:W-:-:S04]  /*1400*/  UISETP.LT.AND UP0, UPT, UR40, 0x1, UPT ;  /* 0x000000012800788c */ /* 0x000fc8000bf01270 */
[----:B------:R-:W-:-:S06]  /*1410*/  USEL UR4, UR40, 0x1, UP0 ;  /* 0x0000000128047887 */ /* 0x000fcc0008000000 */
[----:B01----:R-:W-:Y:S01]  /*1420*/  IMAD.U32 R0, RZ, RZ, UR4 ;  /* 0x00000004ff007e24 */ /* 0x003fe2000f8e00ff */
[----:B------:R-:W-:Y:S05]  /*1430*/  WARPSYNC.ALL ;  /* 0x0000000000007948 */ /* 0x000fea0003800000 */
[----:B------:R-:W-:-:S04]  /*1440*/  IADD3 R0, -R0, UR40, RZ ;  /* 0x0000002800007c10 */ /* 0x000fc8000fffe1ff */
[----:B------:R-:W-:Y:S01]  /*1450*/  ISETP.GE.AND P1, PT, R0, 0x1, PT ;  /* 0x000000010000780c */ /* 0x000fe20003f26270 */
[----:B------:R-:W-:Y:S01]  /*1460*/  UIADD3 UR4, UR41, 0x18100, URZ ;  /* 0x0001810029047890 */ /* 0x000fe2000fffe03f */
[----:B------:R-:W-:Y:S01]  /*1470*/  WARPGROUP.ARRIVE ;  /* 0x00000000000079c5 */ /* 0x000fe20000000000 */
[----:B------:R-:W-:Y:S02]  /*1480*/  ULOP3.LUT UR45, UR45, 0x10000, URZ, 0xfc, !UPT ;  /* 0x000100002d2d7892 */ /* 0x000fe4000f8efc3f */
[----:B------:R-:W-:Y:S02]  /*1490*/  USHF.R.U32.HI UR4, URZ, 0x4, UR4 ;  /* 0x000000043f047899 */ /* 0x000fe40008011604 */
[----:B------:R-:W-:Y:S02]  /*14a0*/  ULEA UR47, UR37, UR45, 0xb ;  /* 0x0000002d252f7291 */ /* 0x000fe4000f8e583f */
[----:B------:R-:W-:Y:S01]  /*14b0*/  ULOP3.LUT UR4, UR4, 0x3fff, URZ, 0xc0, !UPT ;  /* 0x00003fff04047892 */ /* 0x000fe2000f8ec03f */
[----:B------:R-:W-:Y:S01]  /*14c0*/  UMOV UR21, 0x40000040 ;  /* 0x4000004000157882 */ /* 0x000fe20000000000 */
[----:B------:R-:W-:-:S02]  /*14d0*/  UMOV UR23, 0x40000040 ;  /* 0x4000004000177882 */ /* 0x000fc40000000000 */
[----:B------:R-:W-:Y:S01]  /*14e0*/  ULOP3.LUT UR46, UR4, 0x10000, URZ, 0xfc, !UPT ;  /* 0x00010000042e7892 */ /* 0x000fe2000f8efc3f */
[----:B------:R-:W-:Y:S01]  /*14f0*/  UMOV UR20, UR47 ;  /* 0x0000002f00147c82 */ /* 0x000fe20008000000 */
[----:B------:R-:W-:Y:S02]  /*1500*/  UMOV UR9, UR21 ;  /* 0x0000001500097c82 */ /* 0x000fe40008000000 */
[----:B------:R-:W-:Y:S01]  /*1510*/  UIMAD UR50, UR37, 0x700, UR46 ;  /* 0x00000700253278a4 */ /* 0x000fe2000f8e022e */
[----:B------:R-:W-:Y:S01]  /*1520*/  UMOV UR8, UR20 ;  /* 0x0000001400087c82 */ /* 0x000fe20008000000 */
[----:B------:R-:W-:Y:S02]  /*1530*/  UMOV UR11, 0x40000040 ;  /* 0x40000040000b7882 */ /* 0x000fe40000000000 */
[----:B------:R-:W-:Y:S02]  /*1540*/  UIADD3 UR10, UR50, 0x100, URZ ;  /* 0x00000100320a7890 */ /* 0x000fe4000fffe03f */
[----:B------:R-:W-:-:S02]  /*1550*/  UIADD3 UR14, UR50, 0x200, URZ ;  /* 0x00000200320e7890 */ /* 0x000fc4000fffe03f */
[----:B------:R-:W-:Y:S01]  /*1560*/  UMOV UR22, UR50 ;  /* 0x0000003200167c82 */ /* 0x000fe20008000000 */
[----:B------:R-:W-:Y:S01]  /*1570*/  UMOV UR12, UR20 ;  /* 0x00000014000c7c82 */ /* 0x000fe20008000000 */
[----:B------:R-:W-:Y:S01]  /*1580*/  HGMMA.64x32x16.F32 R24, gdesc[UR20], RZ, !UPT, gsb0 ;  /* 0x00600000141879f0 */ /* 0x000fe2000c0008ff */
[----:B------:R-:W-:Y:S01]  /*1590*/  UMOV UR13, UR21 ;  /* 0x00000015000d7c82 */ /* 0x000fe20008000000 */
[----:B------:R-:W-:Y:S01]  /*15a0*/  UMOV UR15, 0x40000040 ;  /* 0x40000040000f7882 */ /* 0x000fe20000000000 */
[----:B------:R-:W-:Y:S01]  /*15b0*/  UIADD3 UR6, UR50, 0x300, URZ ;  /* 0x0000030032067890 */ /* 0x000fe2000fffe03f */
[----:B------:R-:W-:Y:S01]  /*15c0*/  UMOV UR4, UR20 ;  /* 0x0000001400047c82 */ /* 0x000fe20008000000 */
        /* <DEDUP_REMOVED lines=10> */
[----:B------:R-:W-:-:S02]  /*1670*/  UIADD3 UR27, UR47, 0x2, URZ ;  /* 0x000000022f1b7890 */ /* 0x000fc4000fffe03f */
[----:B------:R-:W-:Y:S01]  /*1680*/  UIADD3 UR26, UR50, 0x600, URZ ;  /* 0x00000600321a7890 */ /* 0x000fe2000fffe03f */
[----:B------:R-:W-:Y:S01]  /*1690*/  UMOV UR24, UR20 ;  /* 0x0000001400187c82 */ /* 0x000fe20008000000 */
[----:B------:R-:W-:Y:S01]  /*16a0*/  UMOV UR25, UR21 ;  /* 0x0000001500197c82 */ /* 0x000fe20008000000 */
[----:B------:R-:W-:Y:S01]  /*16b0*/  UIADD3 UR28, UR47, 0x400, URZ ;  /* 0x000004002f1c7890 */ /* 0x000fe2000fffe03f */
[----:B------:R-:W-:-:S03]  /*16c0*/  UMOV UR29, 0x40000040 ;  /* 0x40000040001d7882 */ /* 0x000fc60000000000 */
[----:B------:R-:W-:Y:S01]  /*16d0*/  UMOV UR30, UR26 ;  /* 0x0000001a001e7c82 */ /* 0x000fe20008000000 */
[----:B------:R-:W-:Y:S02]  /*16e0*/  UMOV UR21, UR29 ;  /* 0x0000001d00157c82 */ /* 0x000fe40008000000 */
[----:B------:R-:W-:Y:S01]  /*16f0*/  UMOV UR20, UR28 ;  /* 0x0000001c00147c82 */ /* 0x000fe20008000000 */
[----:B------:R-:W-:Y:S02]  /*1700*/  WARPGROUP.DEPBAR.LE gsb0, 0x0 ;  /* 0x00008000000079c5 */ /* 0x000fe40000010000 */
[----:B------:R-:W-:Y:S01]  /*1710*/  WARPGROUP.ARRIVE ;  /* 0x00000000000079c5 */ /* 0x000fe20000000000 */
[----:B------:R-:W-:Y:S02]  /*1720*/  IMAD.MOV.U32 R20, RZ, RZ, R24 ;  /* 0x000000ffff147224 */ /* 0x000fe400078e0018 */
[----:B------:R-:W-:Y:S02]  /*1730*/  IMAD.MOV.U32 R19, RZ, RZ, R25 ;  /* 0x000000ffff137224 */ /* 0x000fe400078e0019 */
[----:B------:R-:W-:Y:S01]  /*1740*/  IMAD.MOV.U32 R18, RZ, RZ, R26 ;  /* 0x000000ffff127224 */ /* 0x000fe200078e001a */
[----:B------:R-:W-:Y:S01]  /*1750*/  HGMMA.64x32x16.F32 R200, gdesc[UR8], RZ, !UPT, gsb0 ;  /* 0x0060000008c879f0 */ /* 0x000fe2000c0008ff */
[----:B------:R-:W-:Y:S01]  /*1760*/  UMOV UR8, UR27 ;  /* 0x0000001b00087c82 */ /* 0x000fe20008000000 */
[----:B------:R-:W-:Y:S01]  /*1770*/  UMOV UR27, 0x40000040 ;  /* 0x40000040001b7882 */ /* 0x000fe20000000000 */
[----:B------:R-:W-:Y:S01]  /*1780*/  IMAD.MOV.U32 R15, RZ, RZ, R27 ;  /* 0x000000ffff0f7224 */ /* 0x000fe200078e001b */
[----:B------:R-:W-:Y:S01]  /*1790*/  UMOV UR31, UR27 ;  /* 0x0000001b001f7c82 */ /* 0x000fe20008000000 */
[----:B------:R-:W-:Y:S01]  /*17a0*/  IMAD.MOV.U32 R14, RZ, RZ, R28 ;  /* 0x000000ffff0e7224 */ /* 0x000fe200078e001c */
[----:B------:R-:W-:Y:S01]  /*17b0*/  UMOV UR9, 0x40000040 ;  /* 0x4000004000097882 */ /* 0x000fe20000000000 */
[----:B------:R-:W-:-:S02]  /*17c0*/  IMAD.MOV.U32 R13, RZ, RZ, R29 ;  /* 0x000000ffff0d7224 */ /* 0x000fc400078e001d */
[----:B------:R-:W-:Y:S02]  /*17d0*/  IMAD.MOV.U32 R12, RZ, RZ, R30 ;  /* 0x000000ffff0c7224 */ /* 0x000fe400078e001e */
[----:B------:R-:W-:Y:S02]  /*17e0*/  IMAD.MOV.U32 R11, RZ, RZ, R31 ;  /* 0x000000ffff0b7224 */ /* 0x000fe400078e001f */
[----:B------:R-:W-:Y:S02]  /*17f0*/  IMAD.MOV.U32 R10, RZ, RZ, R32 ;  /* 0x000000ffff0a7224 */ /* 0x000fe400078e0020 */
[----:B------:R-:W-:Y:S02]  /*1800*/  IMAD.MOV.U32 R9, RZ, RZ, R33 ;  /* 0x000000ffff097224 */ /* 0x000fe400078e0021 */
[----:B------:R-:W-:Y:S02]  /*1810*/  IMAD.MOV.U32 R8, RZ, RZ, R34 ;  /* 0x000000ffff087224 */ /* 0x000fe400078e0022 */
[----:B------:R-:W-:-:S02]  /*1820*/  IMAD.MOV.U32 R7, RZ, RZ, R35 ;  /* 0x000000ffff077224 */ /* 0x000fc400078e0023 */
[----:B------:R-:W-:Y:S02]  /*1830*/  IMAD.MOV.U32 R6, RZ, RZ, R36 ;  /* 0x000000ffff067224 */ /* 0x000fe400078e0024 */
[----:B--2---:R-:W-:Y:S02]  /*1840*/  IMAD.MOV.U32 R5, RZ, RZ, R37 ;  /* 0x000000ffff057224 */ /* 0x004fe400078e0025 */
[----:B------:R-:W-:Y:S02]  /*1850*/  IMAD.MOV.U32 R4, RZ, RZ, R38 ;  /* 0x000000ffff047224 */ /* 0x000fe400078e0026 */
[----:B------:R-:W-:Y:S01]  /*1860*/  IMAD.MOV.U32 R3, RZ, RZ, R39 ;  /* 0x000000ffff037224 */ /* 0x000fe200078e0027 */
[----:B------:R-:W-:Y:S02]  /*1870*/  WARPGROUP.DEPBAR.LE gsb0, 0x0 ;  /* 0x00008000000079c5 */ /* 0x000fe40000010000 */
[----:B------:R-:W-:Y:S01]  /*1880*/  WARPGROUP.ARRIVE ;  /* 0x00000000000079c5 */ /* 0x000fe20000000000 */
[----:B------:R0:W-:Y:S04]  /*1890*/  STL.64 [R1+0x108], R214 ;  /* 0x000108d601007387 */ /* 0x0001e80000100a00 */
[----:B------:R1:W-:Y:S01]  /*18a0*/  STL.64 [R1+0x100], R212 ;  /* 0x000100d401007387 */ /* 0x0003e20000100a00 */
[----:B------:R-:W-:Y:S01]  /*18b0*/  HGMMA.64x32x16.F32 R168, gdesc[UR12], RZ, !UPT, gsb0 ;  /* 0x006000000ca879f0 */ /* 0x000fe2000c0008ff */
[----:B------:R-:W-:Y:S01]  /*18c0*/  UMOV UR12, UR28 ;  /* 0x0000001c000c7c82 */ /* 0x000fe20008000000 */
[----:B------:R-:W-:Y:S01]  /*18d0*/  UMOV UR13, UR29 ;  /* 0x0000001d000d7c82 */ /* 0x000fe20008000000 */
[----:B------:R2:W-:Y:S04]  /*18e0*/  STL.64 [R1+0xf8], R210 ;  /* 0x0000f8d201007387 */ /* 0x0005e80000100a00 */
[----:B------:R4:W-:Y:S01]  /*18f0*/  STL.64 [R1+0xf0], R208 ;  /* 0x0000f0d001007387 */ /* 0x0009e20000100a00 */
[----:B0-----:R-:W-:-:S02]  /*1900*/  IMAD.MOV.U32 R214, RZ, RZ, R4 ;  /* 0x000000ffffd67224 */ /* 0x001fc400078e0004 */
[----:B------:R-:W-:Y:S01]  /*1910*/  IMAD.MOV.U32 R215, RZ, RZ, R3 ;  /* 0x000000ffffd77224 */ /* 0x000fe200078e0003 */
[----:B------:R0:W-:Y:S01]  /*1920*/  STL.64 [R1+0xe8], R206 ;  /* 0x0000e8ce01007387 */ /* 0x0001e20000100a00 */
[----:B-1----:R-:W-:Y:S02]  /*1930*/  IMAD.MOV.U32 R212, RZ, RZ, R6 ;  /* 0x000000ffffd47224 */ /* 0x002fe400078e0006 */
[----:B------:R-:W-:Y:S01]  /*1940*/  IMAD.MOV.U32 R213, RZ, RZ, R5 ;  /* 0x000000ffffd57224 */ /* 0x000fe200078e0005 */
[----:B------:R1:W-:Y:S01]  /*1950*/  STL.64 [R1+0xe0], R204 ;  /* 0x0000e0cc01007387 */ /* 0x0003e20000100a00 */
[----:B--2---:R-:W-:Y:S02]  /*1960*/  IMAD.MOV.U32 R210, RZ, RZ, R8 ;  /* 0x000000ffffd27224 */ /* 0x004fe400078e0008 */
[----:B------:R-:W-:Y:S01]  /*1970*/  IMAD.MOV.U32 R211, RZ, RZ, R7 ;  /* 0x000000ffffd37224 */ /* 0x000fe200078e0007 */
[----:B------:R2:W-:Y:S01]  /*1980*/  STL.64 [R1+0xd8], R202 ;  /* 0x0000d8ca01007387 */ /* 0x0005e20000100a00 */
[----:B----4-:R-:W-:-:S02]  /*1990*/  IMAD.MOV.U32 R208, RZ, RZ, R10 ;  /* 0x000000ffffd07224 */ /* 0x010fc400078e000a */
[----:B------:R-:W-:Y:S01]  /*19a0*/  IMAD.MOV.U32 R209, RZ, RZ, R9 ;  /* 0x000000ffffd17224 */ /* 0x000fe200078e0009 */
[----:B------:R4:W-:Y:S01]  /*19b0*/  STL.64 [R1+0xd0], R200 ;  /* 0x0000d0c801007387 */ /* 0x0009e20000100a00 */
[----:B0-----:R-:W-:Y:S02]  /*19c0*/  IMAD.MOV.U32 R206, RZ, RZ, R12 ;  /* 0x000000ffffce7224 */ /* 0x001fe400078e000c */
[----:B------:R-:W-:Y:S02]  /*19d0*/  IMAD.MOV.U32 R207, RZ, RZ, R11 ;  /* 0x000000ffffcf7224 */ /* 0x000fe400078e000b */
[----:B-1----:R-:W-:Y:S02]  /*19e0*/  IMAD.MOV.U32 R204, RZ, RZ, R14 ;  /* 0x000000ffffcc7224 */ /* 0x002fe400078e000e */
[----:B------:R-:W-:Y:S02]  /*19f0*/  IMAD.MOV.U32 R205, RZ, RZ, R13 ;  /* 0x000000ffffcd7224 */ /* 0x000fe400078e000d */
[----:B--2---:R-:W-:-:S02]  /*1a00*/  IMAD.MOV.U32 R202, RZ, RZ, R18 ;  /* 0x000000ffffca7224 */ /* 0x004fc400078e0012 */
[----:B------:R-:W-:Y:S02]  /*1a10*/  IMAD.MOV.U32 R203, RZ, RZ, R15 ;  /* 0x000000ffffcb7224 */ /* 0x000fe400078e000f */
[----:B----4-:R-:W-:Y:S02]  /*1a20*/  IMAD.MOV.U32 R200, RZ, RZ, R20 ;  /* 0x000000ffffc87224 */ /* 0x010fe400078e0014 */
[----:B------:R-:W-:Y:S01]  /*1a30*/  IMAD.MOV.U32 R201, RZ, RZ, R19 ;  /* 0x000000ffffc97224 */ /* 0x000fe200078e0013 */
[----:B------:R-:W-:Y:S02]  /*1a40*/  WARPGROUP.DEPBAR.LE gsb0, 0x0 ;  /* 0x00008000000079c5 */ /* 0x000fe40000010000 */
[----:B------:R-:W-:-:S06]  /*1a50*/  WARPGROUP.ARRIVE ;  /* 0x00000000000079c5 */ /* 0x000fcc0000000000 */
[----:B------:R-:W-:Y:S01]  /*1a60*/  HGMMA.64x32x16.F32 R136, gdesc[UR4], RZ, !UPT, gsb0 ;  /* 0x00600000048879f0 */ /* 0x000fe2000c0008ff */
[----:B------:R-:W-:Y:S01]  /*1a70*/  UMOV UR4, UR28 ;  /* 0x0000001c00047c82 */ /* 0x000fe20008000000 */
[----:B------:R-:W-:Y:S01]  /*1a80*/  UMOV UR5, UR29 ;  /* 0x0000001d00057c82 */ /* 0x000fe20008000000 */
        /* <DEDUP_REMOVED lines=13> */
[----:B------:R-:W-:Y:S01]  /*1b60*/  UIADD3 UR26, UR50, 0x202, URZ ;  /* 0x00000202321a7890 */ /* 0x000fe2000fffe03f */
[----:B------:R-:W-:Y:S01]  /*1b70*/  UMOV UR24, UR8 ;  /* 0x0000000800187c82 */ /* 0x000fe20008000000 */
[----:B------:R-:W-:Y:S01]  /*1b80*/  UMOV UR25, UR9 ;  /* 0x0000000900197c82 */ /* 0x000fe20008000000 */
[----:B------:R-:W-:Y:S02]  /*1b90*/  WARPGROUP.DEPBAR.LE gsb0, 0x0 ;  /* 0x00008000000079c5 */ /* 0x000fe40000010000 */
[----:B------:R-:W-:-:S06]  /*1ba0*/  WARPGROUP.ARRIVE ;  /* 0x00000000000079c5 */ /* 0x000fcc0000000000 */
[----:B------:R-:W-:Y:S01]  /*1bb0*/  HGMMA.64x32x16.F32 R24, gdesc[UR28], RZ, !UPT, gsb0 ;  /* 0x006000001c1879f0 */ /* 0x000fe2000c0008ff */
[----:B------:R-:W-:Y:S01]  /*1bc0*/  UMOV UR30, UR10 ;  /* 0x0000000a001e7c82 */ /* 0x000fe20008000000 */
[----:B------:R-:W-:Y:S01]  /*1bd0*/  UMOV UR31, UR11 ;  /* 0x0000000b001f7c82 */ /* 0x000fe20008000000 */
[----:B------:R-:W-:Y:S01]  /*1be0*/  UMOV UR11, 0x40000040 ;  /* 0x40000040000b7882 */ /* 0x000fe20000000000 */
[----:B------:R-:W-:Y:S02]  /*1bf0*/  WARPGROUP.DEPBAR.LE gsb0, 0x0 ;  /* 0x00008000000079c5 */ /* 0x000fe40000010000 */
[----:B------:R-:W-:-:S06]  /*1c00*/  WARPGROUP.ARRIVE ;  /* 0x00000000000079c5 */ /* 0x000fcc0000000000 */
[----:B------:R-:W-:Y:S01]  /*1c10*/  HGMMA.64x32x16.F32 R56, gdesc[UR32], RZ, !UPT, gsb0 ;  /* 0x00600000203879f0 */ /* 0x000fe2000c0008ff */
[----:B------:R-:W-:Y:S01]  /*1c20*/  UMOV UR27, 0x40000040 ;  /* 0x40000040001b7882 */ /* 0x000fe20000000000 */
        /* <DEDUP_REMOVED lines=11> */
[----:B------:R-:W-:Y:S01]  /*1ce0*/  UIADD3 UR6, UR50, 0x2, URZ ;  /* 0x0000000232067890 */ /* 0x000fe2000fffe03f */
[----:B------:R-:W-:Y:S01]  /*1cf0*/  UMOV UR19, 0x40000040 ;  /* 0x4000004000137882 */ /* 0x000fe20000000000 */
[----:B------:R-:W-:Y:S01]  /*1d00*/  UMOV UR4, UR8 ;  /* 0x0000000800047c82 */ /* 0x000fe20008000000 */
[----:B------:R-:W-:-:S04]  /*1d10*/  UMOV UR5, UR9 ;  /* 0x0000000900057c82 */ /* 0x000fc80008000000 */
[----:B------:R-:W-:Y:S01]  /*1d20*/  UMOV UR10, UR6 ;  /* 0x00000006000a7c82 */ /* 0x000fe20008000000 */
[----:B------:R-:W-:Y:S02]  /*1d30*/  WARPGROUP.DEPBAR.LE gsb0, 0x0 ;  /* 0x00008000000079c5 */ /* 0x000fe40000010000 */
[----:B------:R-:W-:-:S06]  /*1d40*/  WARPGROUP.ARRIVE ;  /* 0x00000000000079c5 */ /* 0x000fcc0000000000 */
[----:B------:R-:W-:Y:S03]  /*1d50*/  HGMMA.64x32x16.F32 R152, gdesc[UR12], RZ, !UPT, gsb0 ;  /* 0x006000000c9879f0 */ /* 0x000fe6000c0008ff */
        /* <DEDUP_REMOVED lines=8> */
[----:B------:R-:W-:Y:S03]  /*1de0*/  HGMMA.64x32x16.F32 R200, gdesc[UR8], R200, gsb0 ;  /* 0x0060000008c879f0 */ /* 0x000fe600080008c8 */
[----:B------:R-:W-:Y:S02]  /*1df0*/  WARPGROUP.DEPBAR.LE gsb0, 0x0 ;  /* 0x00008000000079c5 */ /* 0x000fe40000010000 */
[----:B------:R-:W-:Y:S04]  /*1e00*/  STL.64 [R1], R200 ;  /* 0x000000c801007387 */ /* 0x000fe80000100a00 */
[----:B------:R-:W-:Y:S04]  /*1e10*/  STL.64 [R1+0x8], R202 ;  /* 0x000008ca01007387 */ /* 0x000fe80000100a00 */
[----:B------:R-:W-:Y:S04]  /*1e20*/  STL.64 [R1+0x10], R204 ;  /* 0x000010cc01007387 */ /* 0x000fe80000100a00 */
[----:B------:R-:W-:Y:S04]  /*1e30*/  STL.64 [R1+0x18], R206 ;  /* 0x000018ce01007387 */ /* 0x000fe80000100a00 */
[----:B------:R-:W-:Y:S04]  /*1e40*/  STL.64 [R1+0x20], R208 ;  /* 0x000020d001007387 */ /* 0x000fe80000100a00 */
[----:B------:R-:W-:Y:S04]  /*1e50*/  STL.64 [R1+0x28], R210 ;  /* 0x000028d201007387 */ /* 0x000fe80000100a00 */
[----:B------:R-:W-:Y:S04]  /*1e60*/  STL.64 [R1+0x30], R212 ;  /* 0x000030d401007387 */ /* 0x000fe80000100a00 */
[----:B------:R0:W-:Y:S04]  /*1e70*/  STL.64 [R1+0x38], R214 ;  /* 0x000038d601007387 */ /* 0x0001e80000100a00 */
[----:B0-----:R-:W2:Y:S04]  /*1e80*/  LDL.LU.64 R214, [R1+0x108] ;  /* 0x0001080001d67983 */ /* 0x001ea80000300a00 */
[----:B------:R-:W2:Y:S04]  /*1e90*/  LDL.LU.64 R212, [R1+0x100] ;  /* 0x0001000001d47983 */ /* 0x000ea80000300a00 */
[----:B------:R-:W2:Y:S04]  /*1ea0*/  LDL.LU.64 R210, [R1+0xf8] ;  /* 0x0000f80001d27983 */ /* 0x000ea80000300a00 */
[----:B------:R-:W2:Y:S04]  /*1eb0*/  LDL.LU.64 R208, [R1+0xf0] ;  /* 0x0000f00001d07983 */ /* 0x000ea80000300a00 */
[----:B------:R-:W2:Y:S04]  /*1ec0*/  LDL.LU.64 R206, [R1+0xe8] ;  /* 0x0000e80001ce7983 */ /* 0x000ea80000300a00 */
[----:B------:R-:W2:Y:S04]  /*1ed0*/  LDL.LU.64 R204, [R1+0xe0] ;  /* 0x0000e00001cc7983 */ /* 0x000ea80000300a00 */
[----:B------:R-:W2:Y:S04]  /*1ee0*/  LDL.LU.64 R202, [R1+0xd8] ;  /* 0x0000d80001ca7983 */ /* 0x000ea80000300a00 */
[----:B------:R-:W2:Y:S01]  /*1ef0*/  LDL.LU.64 R200, [R1+0xd0] ;  /* 0x0000d00001c87983 */ /* 0x000ea20000300a00 */
[----:B------:R-:W-:Y:S01]  /*1f00*/  UIADD3 UR6, UR50, 0x302, URZ ;  /* 0x0000030232067890 */ /* 0x000fe2000fffe03f */
[----:B------:R-:W-:Y:S01]  /*1f10*/  UMOV UR7, 0x40000040 ;  /* 0x4000004000077882 */ /* 0x000fe20000000000 */
[----:B------:R-:W-:Y:S01]  /*1f20*/  UIADD3 UR34, UR50, 0x402, URZ ;  /* 0x0000040232227890 */ /* 0x000fe2000fffe03f */
[----:B------:R-:W-:Y:S01]  /*1f30*/  UMOV UR35, 0x40000040 ;  /* 0x4000004000237882 */ /* 0x000fe20000000000 */
[----:B------:R-:W-:Y:S01]  /*1f40*/  UIADD3 UR14, UR50, 0x502, URZ ;  /* 0x00000502320e7890 */ /* 0x000fe2000fffe03f */
[----:B------:R-:W-:Y:S01]  /*1f50*/  UMOV UR12, UR8 ;  /* 0x00000008000c7c82 */ /* 0x000fe20008000000 */
[----:B------:R-:W-:Y:S01]  /*1f60*/  UMOV UR13, UR9 ;  /* 0x00000009000d7c82 */ /* 0x000fe20008000000 */
[----:B------:R-:W-:Y:S01]  /*1f70*/  UMOV UR15, 0x40000040 ;  /* 0x40000040000f7882 */ /* 0x000fe20000000000 */
[----:B--2---:R-:W-:-:S06]  /*1f80*/  WARPGROUP.ARRIVE ;  /* 0x00000000000079c5 */ /* 0x004fcc0000000000 */
[----:B------:R-:W-:Y:S03]  /*1f90*/  HGMMA.64x32x16.F32 R200, gdesc[UR16], R200, gsb0 ;  /* 0x0060000010c879f0 */ /* 0x000fe600080008c8 */
[----:B------:R-:W-:Y:S02]  /*1fa0*/  WARPGROUP.DEPBAR.LE gsb0, 0x0 ;  /* 0x00008000000079c5 */ /* 0x000fe40000010000 */
[----:B------:R-:W-:Y:S01]  /*1fb0*/  WARPGROUP.ARRIVE ;  /* 0x00000000000079c5 */ /* 0x000fe20000000000 */
[----:B------:R-:W-:Y:S01]  /*1fc0*/  UIADD3 UR22, UR50, 0x602, URZ ;  /* 0x0000060232167890 */ /* 0x000fe2000fffe03f */
[----:B------:R-:W-:Y:S04]  /*1fd0*/  STL.64 [R1+0xc8], R214 ;  /* 0x0000c8d601007387 */ /* 0x000fe80000100a00 */
[----:B------:R-:W-:Y:S01]  /*1fe0*/  HGMMA.64x32x16.F32 R168, gdesc[UR24], R168, gsb0 ;  /* 0x0060000018a879f0 */ /* 0x000fe200080008a8 */
[----:B------:R-:W-:Y:S01]  /*1ff0*/  UMOV UR20, UR8 ;  /* 0x0000000800147c82 */ /* 0x000fe20008000000 */
[----:B------:R-:W-:Y:S01]  /*2000*/  UMOV UR21, UR9 ;  /* 0x0000000900157c82 */ /* 0x000fe20008000000 */
[----:B------:R-:W-:Y:S01]  /*2010*/  UMOV UR23, 0x40000040 ;  /* 0x4000004000177882 */ /* 0x000fe20000000000 */
[----:B------:R-:W-:Y:S04]  /*2020*/  STL.64 [R1+0xc0], R212 ;  /* 0x0000c0d401007387 */ /* 0x000fe80000100a00 */
[----:B------:R-:W-:Y:S04]  /*2030*/  STL.64 [R1+0xb8], R210 ;  /* 0x0000b8d201007387 */ /* 0x000fe80000100a00 */
[----:B------:R-:W-:Y:S04]  /*2040*/  STL.64 [R1+0xb0], R208 ;  /* 0x0000b0d001007387 */ /* 0x000fe80000100a00 */
[----:B------:R-:W-:Y:S04]  /*2050*/  STL.64 [R1+0xa8], R206 ;  /* 0x0000a8ce01007387 */ /* 0x000fe80000100a00 */
[----:B------:R-:W-:Y:S04]  /*2060*/  STL.64 [R1+0xa0], R204 ;  /* 0x0000a0cc01007387 */ /* 0x000fe80000100a00 */
[----:B------:R-:W-:Y:S04]  /*2070*/  STL.64 [R1+0x98], R202 ;  /* 0x000098ca01007387 */ /* 0x000fe80000100a00 */
[----:B------:R0:W-:Y:S04]  /*2080*/  STL.64 [R1+0x90], R200 ;  /* 0x000090c801007387 */ /* 0x0001e80000100a00 */
[----:B0-----:R-:W2:Y:S04]  /*2090*/  LDL.LU.64 R200, [R1] ;  /* 0x0000000001c87983 */ /* 0x001ea80000300a00 */
[----:B------:R-:W2:Y:S04]  /*20a0*/  LDL.LU.64 R202, [R1+0x8] ;  /* 0x0000080001ca7983 */ /* 0x000ea80000300a00 */
[----:B------:R-:W2:Y:S04]  /*20b0*/  LDL.LU.64 R204, [R1+0x10] ;  /* 0x0000100001cc7983 */ /* 0x000ea80000300a00 */
[----:B------:R-:W2:Y:S04]  /*20c0*/  LDL.LU.64 R206, [R1+0x18] ;  /* 0x0000180001ce7983 */ /* 0x000ea80000300a00 */
[----:B------:R-:W2:Y:S01]  /*20d0*/  LDL.LU.64 R208, [R1+0x20] ;  /* 0x0000200001d07983 */ /* 0x000ea20000300a00 */
[----:B------:R-:W-:-:S02]  /*20e0*/  WARPGROUP.DEPBAR.LE gsb0, 0x0 ;  /* 0x00008000000079c5 */ /* 0x000fc40000010000 */
[----:B------:R-:W-:Y:S01]  /*20f0*/  WARPGROUP.ARRIVE ;  /* 0x00000000000079c5 */ /* 0x000fe20000000000 */
[----:B------:R-:W2:Y:S04]  /*2100*/  LDL.LU.64 R210, [R1+0x28] ;  /* 0x0000280001d27983 */ /* 0x000ea80000300a00 */
[----:B------:R-:W2:Y:S01]  /*2110*/  LDL.LU.64 R212, [R1+0x30] ;  /* 0x0000300001d47983 */ /* 0x000ea20000300a00 */
[----:B------:R-:W-:Y:S03]  /*2120*/  HGMMA.64x32x16.F32 R136, gdesc[UR4], R136, gsb0 ;  /* 0x00600000048879f0 */ /* 0x000fe60008000888 */
[----:B------:R-:W2:Y:S01]  /*2130*/  LDL.LU.64 R214, [R1+0x38] ;  /* 0x0000380001d67983 */ /* 0x000ea20000300a00 */
[----:B------:R-:W-:Y:S01]  /*2140*/  UIADD3 UR4, UR47, 0x402, URZ ;  /* 0x000004022f047890 */ /* 0x000fe2000fffe03f */
[----:B------:R-:W-:-:S02]  /*2150*/  WARPGROUP.DEPBAR.LE gsb0, 0x0 ;  /* 0x00008000000079c5 */ /* 0x000fc40000010000 */
[----:B------:R-:W-:-:S06]  /*2160*/  WARPGROUP.ARRIVE ;  /* 0x00000000000079c5 */ /* 0x000fcc0000000000 */
[----:B------:R-:W-:Y:S03]  /*2170*/  HGMMA.64x32x16.F32 R104, gdesc[UR32], R104, gsb0 ;  /* 0x00600000206879f0 */ /* 0x000fe60008000868 */
[----:B------:R-:W-:Y:S02]  /*2180*/  WARPGROUP.DEPBAR.LE gsb0, 0x0 ;  /* 0x00008000000079c5 */ /* 0x000fe40000010000 */
[----:B------:R-:W-:-:S06]  /*2190*/  WARPGROUP.ARRIVE ;  /* 0x00000000000079c5 */ /* 0x000fcc0000000000 */
[----:B------:R-:W-:Y:S03]  /*21a0*/  HGMMA.64x32x16.F32 R72, gdesc[UR12], R72, gsb0 ;  /* 0x006000000c4879f0 */ /* 0x000fe60008000848 */
[----:B------:R-:W-:Y:S02]  /*21b0*/  WARPGROUP.DEPBAR.LE gsb0, 0x0 ;  /* 0x00008000000079c5 */ /* 0x000fe40000010000 */
[----:B------:R-:W-:-:S06]  /*21c0*/  WARPGROUP.ARRIVE ;  /* 0x00000000000079c5 */ /* 0x000fcc0000000000 */
[----:B------:R-:W-:Y:S01]  /*21d0*/  HGMMA.64x32x16.F32 R40, gdesc[UR20], R40, gsb0 ;  /* 0x00600000142879f0 */ /* 0x000fe20008000828 */
[----:B------:R-:W-:Y:S01]  /*21e0*/  UMOV UR20, UR4 ;  /* 0x0000000400147c82 */ /* 0x000fe20008000000 */
[----:B------:R-:W-:Y:S01]  /*21f0*/  UMOV UR21, 0x40000040 ;  /* 0x4000004000157882 */ /* 0x000fe20000000000 */
[----:B------:R-:W-:Y:S01]  /*2200*/  UMOV UR12, UR20 ;  /* 0x00000014000c7c82 */ /* 0x000fe20008000000 */
        /* <DEDUP_REMOVED lines=11> */
[----:B------:R-:W-:-:S02]  /*22c0*/  WARPGROUP.DEPBAR.LE gsb0, 0x0 ;  /* 0x00008000000079c5 */ /* 0x000fc40000010000 */
[----:B------:R-:W-:-:S06]  /*22d0*/  WARPGROUP.ARRIVE ;  /* 0x00000000000079c5 */ /* 0x000fcc0000000000 */
[----:B------:R-:W-:Y:S03]  /*22e0*/  HGMMA.64x32x16.F32 R24, gdesc[UR20], R24, gsb0 ;  /* 0x00600000141879f0 */ /* 0x000fe60008000818 */
[----:B------:R-:W-:Y:S02]  /*22f0*/  WARPGROUP.DEPBAR.LE gsb0, 0x0 ;  /* 0x00008000000079c5 */ /* 0x000fe40000010000 */
[----:B------:R-:W-:-:S06]  /*2300*/  WARPGROUP.ARRIVE ;  /* 0x00000000000079c5 */ /* 0x000fcc0000000000 */
[----:B------:R-:W-:Y:S01]  /*2310*/  HGMMA.64x32x16.F32 R56, gdesc[UR12], R56, gsb0 ;  /* 0x006000000c3879f0 */ /* 0x000fe20008000838 */
[----:B------:R-:W-:Y:S02]  /*2320*/  UIADD3 UR14, UR50, 0x204, URZ ;  /* 0x00000204320e7890 */ /* 0x000fe4000fffe03f */
[----:B------:R-:W-:Y:S02]  /*2330*/  WARPGROUP.DEPBAR.LE gsb0, 0x0 ;  /* 0x00008000000079c5 */ /* 0x000fe40000010000 */
[----:B------:R-:W-:-:S06]  /*2340*/  WARPGROUP.ARRIVE ;  /* 0x00000000000079c5 */ /* 0x000fcc0000000000 */
[----:B------:R-:W-:Y:S03]  /*2350*/  HGMMA.64x32x16.F32 R88, gdesc[UR32], R88, gsb0 ;  /* 0x00600000205879f0 */ /* 0x000fe60008000858 */
[----:B------:R-:W-:Y:S02]  /*2360*/  WARPGROUP.DEPBAR.LE gsb0, 0x0 ;  /* 0x00008000000079c5 */ /* 0x000fe40000010000 */
[----:B------:R-:W-:-:S06]  /*2370*/  WARPGROUP.ARRIVE ;  /* 0x00000000000079c5 */ /* 0x000fcc0000000000 */
[----:B------:R-:W-:Y:S01]  /*2380*/  HGMMA.64x32x16.F32 R120, gdesc[UR4], R120, gsb0 ;  /* 0x00600000047879f0 */ /* 0x000fe20008000878 */
[----:B------:R-:W-:Y:S02]  /*2390*/  UIADD3 UR4, UR47, 0x4, URZ ;  /* 0x000000042f047890 */ /* 0x000fe4000fffe03f */
[----:B------:R-:W-:Y:S01]  /*23a0*/  UIADD3 UR6, UR50, 0x104, URZ ;  /* 0x0000010432067890 */ /* 0x000fe2000fffe03f */
[----:B------:R-:W-:Y:S02]  /*23b0*/  WARPGROUP.DEPBAR.LE gsb0, 0x0 ;  /* 0x00008000000079c5 */ /* 0x000fe40000010000 */
        /* <DEDUP_REMOVED lines=8> */
[----:B------:R-:W-:Y:S01]  /*2440*/  UIADD3 UR10, UR50, 0x4, URZ ;  /* 0x00000004320a7890 */ /* 0x000fe2000fffe03f */
[----:B------:R-:W-:Y:S01]  /*2450*/  UMOV UR8, UR4 ;  /* 0x0000000400087c82 */ /* 0x000fe20008000000 */
[----:B------:R-:W-:Y:S01]  /*2460*/  UMOV UR9, 0x40000040 ;  /* 0x4000004000097882 */ /* 0x000fe20000000000 */
[----:B------:R-:W-:Y:S01]  /*2470*/  UMOV UR11, 0x40000040 ;  /* 0x40000040000b7882 */ /* 0x000fe20000000000 */
[----:B------:R-:W-:Y:S01]  /*2480*/  UMOV UR4, UR8 ;  /* 0x0000000800047c82 */ /* 0x000fe20008000000 */
[----:B------:R-:W-:Y:S01]  /*2490*/  UMOV UR5, UR9 ;  /* 0x0000000900057c82 */ /* 0x000fe20008000000 */
[----:B------:R-:W-:Y:S01]  /*24a0*/  UMOV UR7, 0x40000040 ;  /* 0x4000004000077882 */ /* 0x000fe20000000000 */
        /* <DEDUP_REMOVED lines=10> */
[----:B------:R-:W-:-:S02]  /*2550*/  WARPGROUP.DEPBAR.LE gsb0, 0x0 ;  /* 0x00008000000079c5 */ /* 0x000fc40000010000 */
[----:B--2---:R-:W-:-:S06]  /*2560*/  WARPGROUP.ARRIVE ;  /* 0x00000000000079c5 */ /* 0x004fcc0000000000 */
[----:B------:R-:W-:Y:S03]  /*2570*/  HGMMA.64x32x16.F32 R200, gdesc[UR8], R200, gsb0 ;  /* 0x0060000008c879f0 */ /* 0x000fe600080008c8 */
[----:B------:R-:W-:Y:S02]  /*2580*/  WARPGROUP.DEPBAR.LE gsb0, 0x0 ;  /* 0x00008000000079c5 */ /* 0x000fe40000010000 */
[----:B------:R-:W-:Y:S02]  /*2590*/  IMAD.MOV.U32 R4, RZ, RZ, R214 ;  /* 0x000000ffff047224 */ /* 0x000fe400078e00d6 */
[----:B------:R-:W-:Y:S02]  /*25a0*/  IMAD.MOV.U32 R3, RZ, RZ, R215 ;  /* 0x000000ffff037224 */ /* 0x000fe400078e00d7 */
[----:B------:R-:W-:Y:S01]  /*25b0*/  IMAD.MOV.U32 R6, RZ, RZ, R212 ;  /* 0x000000ffff067224 */ /* 0x000fe200078e00d4 */
[----:B------:R-:W2:Y:S01]  /*25c0*/  LDL.LU.64 R214, [R1+0xc8] ;  /* 0x0000c80001d67983 */ /* 0x000ea20000300a00 */
[----:B------:R-:W-:-:S02]  /*25d0*/  IMAD.MOV.U32 R5, RZ, RZ, R213 ;  /* 0x000000ffff057224 */ /* 0x000fc400078e00d5 */
[----:B------:R-:W-:Y:S01]  /*25e0*/  IMAD.MOV.U32 R8, RZ, RZ, R210 ;  /* 0x000000ffff087224 */ /* 0x000fe200078e00d2 */
[----:B------:R-:W2:Y:S01]  /*25f0*/  LDL.LU.64 R212, [R1+0xc0] ;  /* 0x0000c00001d47983 */ /* 0x000ea20000300a00 */
[----:B------:R-:W-:Y:S02]  /*2600*/  IMAD.MOV.U32 R7, RZ, RZ, R211 ;  /* 0x000000ffff077224 */ /* 0x000fe400078e00d3 */
[----:B------:R-:W-:Y:S01]  /*2610*/  IMAD.MOV.U32 R10, RZ, RZ, R208 ;  /* 0x000000ffff0a7224 */ /* 0x000fe200078e00d0 */
[----:B------:R-:W2:Y:S01]  /*2620*/  LDL.LU.64 R210, [R1+0xb8] ;  /* 0x0000b80001d27983 */ /* 0x000ea20000300a00 */
        /* <DEDUP_REMOVED lines=12> */
[----:B------:R-:W-:-:S03]  /*26f0*/  IMAD.MOV.U32 R19, RZ, RZ, R201 ;  /* 0x000000ffff137224 */ /* 0x000fc600078e00c9 */
[----:B------:R-:W2:Y:S01]  /*2700*/  LDL.LU.64 R200, [R1+0x90] ;  /* 0x0000900001c87983 */ /* 0x000ea20000300a00 */
        /* <DEDUP_REMOVED lines=21> */
[----:B------:R-:W-:Y:S01]  /*2860*/  UMOV UR29, UR9 ;  /* 0x00000009001d7c82 */ /* 0x000fe20008000000 */
[----:B------:R-:W-:Y:S01]  /*2870*/  UMOV UR31, 0x40000040 ;  /* 0x40000040001f7882 */ /* 0x000fe20000000000 */
[----:B------:R-:W-:Y:S02]  /*2880*/  WARPGROUP.DEPBAR.LE gsb0, 0x0 ;  /* 0x00008000000079c5 */ /* 0x000fe40000010000 */
[----:B------:R-:W-:-:S06]  /*2890*/  WARPGROUP.ARRIVE ;  /* 0x00000000000079c5 */ /* 0x000fcc0000000000 */
[----:B------:R-:W-:Y:S01]  /*28a0*/  HGMMA.64x32x16.F32 R40, gdesc[UR28], R40, gsb0 ;  /* 0x006000001c2879f0 */ /* 0x000fe20008000828 */
[----:B------:R-:W-:Y:S01]  /*28b0*/  UIADD3 UR4, UR47, 0x404, URZ ;  /* 0x000004042f047890 */ /* 0x000fe2000fffe03f */
[----:B------:R-:W-:-:S06]  /*28c0*/  UMOV UR29, 0x40000040 ;  /* 0x40000040001d7882 */ /* 0x000fcc0000000000 */
[----:B------:R-:W-:Y:S01]  /*28d0*/  UMOV UR28, UR4 ;  /* 0x00000004001c7c82 */ /* 0x000fe20008000000 */
[----:B------:R-:W-:Y:S02]  /*28e0*/  WARPGROUP.DEPBAR.LE gsb0, 0x0 ;  /* 0x00008000000079c5 */ /* 0x000fe40000010000 */
[----:B------:R-:W-:-:S06]  /*28f0*/  WARPGROUP.ARRIVE ;  /* 0x00000000000079c5 */ /* 0x000fcc0000000000 */
[----:B------:R-:W-:Y:S01]  /*2900*/  HGMMA.64x32x16.F32 R24, gdesc[UR28], R24, gsb0 ;  /* 0x006000001c1879f0 */ /* 0x000fe20008000818 */
[----:B------:R-:W-:Y:S01]  /*2910*/  UMOV UR24, UR28 ;  /* 0x0000001c00187c82 */ /* 0x000fe20008000000 */
        /* <DEDUP_REMOVED lines=26> */
[----:B------:R-:W-:Y:S01]  /*2ac0*/  STL.64 [R1+0x88], R214 ;  /* 0x000088d601007387 */ /* 0x000fe20000100a00 */
[----:B------:R-:W-:Y:S02]  /*2ad0*/  WARPGROUP.DEPBAR.LE gsb0, 0x0 ;  /* 0x00008000000079c5 */ /* 0x000fe40000010000 */
[----:B------:R-:W-:-:S06]  /*2ae0*/  WARPGROUP.ARRIVE ;  /* 0x00000000000079c5 */ /* 0x000fcc0000000000 */
[----:B------:R-:W-:Y:S01]  /*2af0*/  HGMMA.64x32x16.F32 R216, gdesc[UR8], R216, gsb0 ;  /* 0x0060000008d879f0 */ /* 0x000fe200080008d8 */
[----:B------:R0:W-:Y:S04]  /*2b00*/  STL.64 [R1+0x80], R212 ;  /* 0x000080d401007387 */ /* 0x0001e80000100a00 */
[----:B------:R1:W-:Y:S04]  /*2b10*/  STL.64 [R1+0x78], R210 ;  /* 0x000078d201007387 */ /* 0x0003e80000100a00 */
[----:B------:R2:W-:Y:S04]  /*2b20*/  STL.64 [R1+0x70], R208 ;  /* 0x000070d001007387 */ /* 0x0005e80000100a00 */
[----:B------:R4:W-:Y:S01]  /*2b30*/  STL.64 [R1+0x68], R206 ;  /* 0x000068ce01007387 */ /* 0x0009e20000100a00 */
[----:B0-----:R-:W-:-:S03]  /*2b40*/  IMAD.MOV.U32 R212, RZ, RZ, R6 ;  /* 0x000000ffffd47224 */ /* 0x001fc600078e0006 */
[----:B------:R0:W-:Y:S01]  /*2b50*/  STL.64 [R1+0x60], R204 ;  /* 0x000060cc01007387 */ /* 0x0001e20000100a00 */
[----:B-1----:R-:W-:-:S03]  /*2b60*/  IMAD.MOV.U32 R210, RZ, RZ, R8 ;  /* 0x000000ffffd27224 */ /* 0x002fc600078e0008 */
[----:B------:R1:W-:Y:S01]  /*2b70*/  STL.64 [R1+0x58], R202 ;  /* 0x000058ca01007387 */ /* 0x0003e20000100a00 */
[----:B--2---:R-:W-:Y:S02]  /*2b80*/  IMAD.MOV.U32 R208, RZ, RZ, R10 ;  /* 0x000000ffffd07224 */ /* 0x004fe400078e000a */
[----:B------:R-:W-:Y:S01]  /*2b90*/  IMAD.MOV.U32 R209, RZ, RZ, R9 ;  /* 0x000000ffffd17224 */ /* 0x000fe200078e0009 */
[----:B------:R2:W-:Y:S01]  /*2ba0*/  STL.64 [R1+0x50], R200 ;  /* 0x000050c801007387 */ /* 0x0005e20000100a00 */
[----:B----4-:R-:W-:Y:S02]  /*2bb0*/  IMAD.MOV.U32 R206, RZ, RZ, R12 ;  /* 0x000000ffffce7224 */ /* 0x010fe400078e000c */
[----:B------:R-:W-:Y:S02]  /*2bc0*/  IMAD.MOV.U32 R207, RZ, RZ, R11 ;  /* 0x000000ffffcf7224 */ /* 0x000fe400078e000b */
[----:B0-----:R-:W-:Y:S02]  /*2bd0*/  IMAD.MOV.U32 R204, RZ, RZ, R14 ;  /* 0x000000ffffcc7224 */ /* 0x001fe400078e000e */
[----:B------:R-:W-:-:S02]  /*2be0*/  IMAD.MOV.U32 R205, RZ, RZ, R13 ;  /* 0x000000ffffcd7224 */ /* 0x000fc400078e000d */
[----:B-1----:R-:W-:Y:S02]  /*2bf0*/  IMAD.MOV.U32 R202, RZ, RZ, R18 ;  /* 0x000000ffffca7224 */ /* 0x002fe400078e0012 */
[----:B------:R-:W-:Y:S02]  /*2c00*/  IMAD.MOV.U32 R203, RZ, RZ, R15 ;  /* 0x000000ffffcb7224 */ /* 0x000fe400078e000f */
[----:B--2---:R-:W-:Y:S02]  /*2c10*/  IMAD.MOV.U32 R200, RZ, RZ, R20 ;  /* 0x000000ffffc87224 */ /* 0x004fe400078e0014 */
[----:B------:R-:W-:Y:S02]  /*2c20*/  IMAD.MOV.U32 R201, RZ, RZ, R19 ;  /* 0x000000ffffc97224 */ /* 0x000fe400078e0013 */
[----:B------:R-:W-:Y:S02]  /*2c30*/  IMAD.MOV.U32 R211, RZ, RZ, R7 ;  /* 0x000000ffffd37224 */ /* 0x000fe400078e0007 */
[----:B------:R-:W-:-:S02]  /*2c40*/  IMAD.MOV.U32 R213, RZ, RZ, R5 ;  /* 0x000000ffffd57224 */ /* 0x000fc400078e0005 */
[----:B------:R-:W-:Y:S02]  /*2c50*/  IMAD.MOV.U32 R214, RZ, RZ, R4 ;  /* 0x000000ffffd67224 */ /* 0x000fe400078e0004 */
[----:B------:R-:W-:Y:S01]  /*2c60*/  IMAD.MOV.U32 R215, RZ, RZ, R3 ;  /* 0x000000ffffd77224 */ /* 0x000fe200078e0003 */
[----:B------:R-:W-:Y:S02]  /*2c70*/  UIADD3 UR12, UR47, 0x6, URZ ;  /* 0x000000062f0c7890 */ /* 0x000fe4000fffe03f */
[----:B------:R-:W-:Y:S01]  /*2c80*/  UIADD3 UR6, UR50, 0x6, URZ ;  /* 0x0000000632067890 */ /* 0x000fe2000fffe03f */
[----:B------:R-:W-:Y:S01]  /*2c90*/  UMOV UR5, 0x40000040 ;  /* 0x4000004000057882 */ /* 0x000fe20000000000 */
[----:B------:R-:W-:Y:S01]  /*2ca0*/  UMOV UR7, 0x40000040 ;  /* 0x4000004000077882 */ /* 0x000fe20000000000 */
[----:B------:R-:W-:Y:S02]  /*2cb0*/  WARPGROUP.DEPBAR.LE gsb0, 0x0 ;  /* 0x00008000000079c5 */ /* 0x000fe40000010000 */
[----:B------:R-:W-:Y:S01]  /*2cc0*/  WARPGROUP.ARRIVE ;  /* 0x00000000000079c5 */ /* 0x000fe20000000000 */
[----:B------:R-:W-:-:S05]  /*2cd0*/  UMOV UR4, UR12 ;  /* 0x0000000c00047c82 */ /* 0x000fca0008000000 */
        /* <DEDUP_REMOVED lines=94> */
[----:B------:R-:W-:Y:S03]  /*32c0*/  HGMMA.64x32x16.F32 R216, gdesc[UR4], R216, gsb0 ;  /* 0x0060000004d879f0 */ /* 0x000fe600080008d8 */
[----:B------:R-:W-:Y:S02]  /*32d0*/  WARPGROUP.DEPBAR.LE gsb0, 0x0 ;  /* 0x00008000000079c5 */ /* 0x000fe40000010000 */
[----:B------:R-:W-:Y:S05]  /*32e0*/  @!P1 BRA `(.L_x_18) ;  /* 0x0000002000689947 */ /* 0x000fea0003800000 */
[----:B------:R-:W-:Y:S01]  /*32f0*/  UIADD3 UR34, UR37, 0x1, URZ ;  /* 0x0000000125227890 */ /* 0x000fe2000fffe03f */
[----:B------:R-:W-:Y:S01]  /*3300*/  R2UR UR33, R0 ;  /* 0x00000000002172ca */ /* 0x000fe200000e0000 */
[----:B------:R-:W-:Y:S02]  /*3310*/  UMOV UR32, UR37 ;  /* 0x0000002500207c82 */ /* 0x000fe40008000000 */
[----:B------:R-:W-:-:S04]  /*3320*/  UISETP.NE.AND UP0, UPT, UR34, 0x3, UPT ;  /* 0x000000032200788c */ /* 0x000fc8000bf05270 */
[----:B------:R-:W-:Y:S02]  /*3330*/  USEL UR4, URZ, 0x1, UP0 ;  /* 0x000000013f047887 */ /* 0x000fe40008000000 */
[----:B------:R-:W-:Y:S02]  /*3340*/  USEL UR34, UR34, URZ, UP0 ;  /* 0x0000003f22227287 */ /* 0x000fe40008000000 */
[----:B------:R-:W-:-:S06]  /*3350*/  ULOP3.LUT UR4, UR36, UR4, URZ, 0x3c, !UPT ;  /* 0x0000000424047292 */ /* 0x000fcc000f8e3c3f */
[----:B------:R-:W-:-:S07]  /*3360*/  IMAD.U32 R5, RZ, RZ, UR4 ;  /* 0x00000004ff057e24 */ /* 0x000fce000f8e00ff */
.L_x_25:
[----:B------:R-:W-:Y:S05]  /*3370*/  @!P0 BRA `(.L_x_19) ;  /* 0x0000000000048947 */ /* 0x000fea0003800000 */
[----:B------:R-:W-:Y:S01]  /*3380*/  BPT.TRAP 0x1 ;  /* 0x000000040000795c */ /* 0x000fe20000300000 */
.L_x_19:
[----:B------:R-:W-:Y:S01]  /*3390*/  ULEA UR4, UR34, UR41, 0x3 ;  /* 0x0000002922047291 */ /* 0x000fe2000f8e183f */
[----:B------:R-:W-:-:S08]  /*33a0*/  SHF.L.U32 R3, R5, 0x1f, RZ ;  /* 0x0000001f05037819 */ /* 0x000fd000000006ff */
[----:B------:R0:W1:Y:S01]  /*33b0*/  SYNCS.PHASECHK.TRANS64.TRYWAIT P1, [UR4], R3 ;  /* 0x00000003ff0075a7 */ /* 0x0000620008020144 */
[----:B------:R-:W-:Y:S05]  /*33c0*/  @!P0 BRA `(.L_x_20) ;  /* 0x0000000000048947 */ /* 0x000fea0003800000 */
[----:B------:R-:W-:Y:S01]  /*33d0*/  BPT.TRAP 0x1 ;  /* 0x000000040000795c */ /* 0x000fe20000300000 */
.L_x_20:
[----:B-1----:R-:W-:Y:S05]  /*33e0*/  @P1 BRA `(.L_x_21) ;  /* 0x0000000000081947 */ /* 0x002fea0003800000 */
[----:B------:R-:W1:Y:S02]  /*33f0*/  SYNCS.PHASECHK.TRANS64.TRYWAIT P1, [UR4], R3 ;  /* 0x00000003ff0075a7 */ /* 0x000e640008020144 */
[----:B-1----:R-:W-:Y:S05]  /*3400*/  @!P1 BRA `(.L_x_22) ;  /* 0x0000012000b49947 */ /* 0x002fea0003800000 */
.L_x_21:
[----:B------:R-:W-:Y:S04]  /*3410*/  STL.64 [R1+0x138], R230 ;  /* 0x000138e601007387 */ /* 0x000fe80000100a00 */
[----:B------:R-:W-:Y:S04]  /*3420*/  STL.64 [R1+0x130], R228 ;  /* 0x000130e401007387 */ /* 0x000fe80000100a00 */
[----:B------:R-:W-:Y:S04]  /*3430*/  STL.64 [R1+0x128], R226 ;  /* 0x000128e201007387 */ /* 0x000fe80000100a00 */
[----:B------:R-:W-:Y:S04]  /*3440*/  STL.64 [R1+0x120], R224 ;  /* 0x000120e001007387 */ /* 0x000fe80000100a00 */
[----:B------:R-:W-:Y:S04]  /*3450*/  STL.64 [R1+0x118], R222 ;  /* 0x000118de01007387 */ /* 0x000fe80000100a00 */
[----:B------:R2:W-:Y:S04]  /*3460*/  STL.64 [R1+0x110], R220 ;  /* 0x000110dc01007387 */ /* 0x0005e80000100a00 */
[----:B--2---:R-:W2:Y:S04]  /*3470*/  LDL.LU.64 R220, [R1] ;  /* 0x0000000001dc7983 */ /* 0x004ea80000300a00 */
[----:B------:R-:W2:Y:S04]  /*3480*/  LDL.LU.64 R222, [R1+0x8] ;  /* 0x0000080001de7983 */ /* 0x000ea80000300a00 */
[----:B------:R-:W2:Y:S04]  /*3490*/  LDL.LU.64 R224, [R1+0x10] ;  /* 0x0000100001e07983 */ /* 0x000ea80000300a00 */
[----:B------:R-:W2:Y:S04]  /*34a0*/  LDL.LU.64 R226, [R1+0x18] ;  /* 0x0000180001e27983 */ /* 0x000ea80000300a00 */
[----:B------:R-:W2:Y:S04]  /*34b0*/  LDL.LU.64 R228, [R1+0x20] ;  /* 0x0000200001e47983 */ /* 0x000ea80000300a00 */
[----:B------:R-:W2:Y:S04]  /*34c0*/  LDL.LU.64 R230, [R1+0x28] ;  /* 0x0000280001e67983 */ /* 0x000ea80000300a00 */
[----:B------:R-:W2:Y:S04]  /*34d0*/  LDL.LU.64 R232, [R1+0x30] ;  /* 0x0000300001e87983 */ /* 0x000ea80000300a00 */
[----:B------:R-:W2:Y:S01]  /*34e0*/  LDL.LU.64 R234, [R1+0x38] ;  /* 0x0000380001ea7983 */ /* 0x000ea20000300a00 */
[----:B------:R-:W-:-:S02]  /*34f0*/  ULEA UR35, UR34, UR45, 0xb ;  /* 0x0000002d22237291 */ /* 0x000fc4000f8e583f */
[----:B------:R-:W-:Y:S01]  /*3500*/  UIMAD UR47, UR34, 0x700, UR46 ;  /* 0x00000700222f78a4 */ /* 0x000fe2000f8e022e */
[----:B------:R-:W-:Y:S01]  /*3510*/  UMOV UR5, 0x40000040 ;  /* 0x4000004000057882 */ /* 0x000fe20000000000 */
[----:B------:R-:W-:Y:S02]  /*3520*/  UMOV UR7, 0x40000040 ;  /* 0x4000004000077882 */ /* 0x000fe40000000000 */
[----:B------:R-:W-:Y:S01]  /*3530*/  UIADD3 UR10, UR47, 0x100, URZ ;  /* 0x000001002f0a7890 */ /* 0x000fe2000fffe03f */
[----:B------:R-:W-:Y:S02]  /*3540*/  UMOV UR4, UR35 ;  /* 0x0000002300047c82 */ /* 0x000fe40008000000 */
[----:B------:R-:W-:Y:S01]  /*3550*/  UMOV UR6, UR47 ;  /* 0x0000002f00067c82 */ /* 0x000fe20008000000 */
        /* <DEDUP_REMOVED lines=20> */
[----:B------:R-:W-:Y:S01]  /*36a0*/  IMAD.MOV.U32 R9, RZ, RZ, R230 ;  /* 0x000000ffff097224 */ /* 0x000fe200078e00e6 */
[----:B------:R-:W-:Y:S01]  /*36b0*/  UMOV UR24, UR4 ;  /* 0x0000000400187c82 */ /* 0x000fe20008000000 */
[----:B------:R-:W-:Y:S01]  /*36c0*/  UMOV UR25, UR5 ;  /* 0x0000000500197c82 */ /* 0x000fe20008000000 */
[----:B------:R-:W-:Y:S01]  /*36d0*/  UMOV UR27, 0x40000040 ;  /* 0x40000040001b7882 */ /* 0x000fe20000000000 */
[----:B------:R-:W-:Y:S01]  /*36e0*/  HGMMA.64x32x16.F32 R200, gdesc[UR8], R200, gsb0 ;  /* 0x0060000008c879f0 */ /* 0x000fe200080008c8 */
[----:B------:R-:W-:Y:S01]  /*36f0*/  UIADD3 UR30, UR47, 0x600, URZ ;  /* 0x000006002f1e7890 */ /* 0x000fe2000fffe03f */
[----:B------:R-:W-:Y:S01]  /*3700*/  IMAD.MOV.U32 R8, RZ, RZ, R231 ;  /* 0x000000ffff087224 */ /* 0x000fe200078e00e7 */
[----:B------:R-:W-:Y:S01]  /*3710*/  UMOV UR28, UR4 ;  /* 0x00000004001c7c82 */ /* 0x000fe20008000000 */
[----:B------:R-:W-:Y:S01]  /*3720*/  UMOV UR29, UR5 ;  /* 0x00000005001d7c82 */ /* 0x000fe20008000000 */
[----:B------:R-:W-:Y:S01]  /*3730*/  UMOV UR31, 0x40000040 ;  /* 0x40000040001f7882 */ /* 0x000fe20000000000 */
[----:B------:R-:W-:Y:S01]  /*3740*/  UIADD3 UR8, UR35, 0x400, URZ ;  /* 0x0000040023087890 */ /* 0x000fe2000fffe03f */
        /* <DEDUP_REMOVED lines=18> */
[----:B-1----:R-:W-:Y:S02]  /*3870*/  IMAD.MOV.U32 R4, RZ, RZ, R234 ;  /* 0x000000ffff047224 */ /* 0x002fe400078e00ea */
[----:B0-----:R-:W-:Y:S01]  /*3880*/  IMAD.MOV.U32 R3, RZ, RZ, R235 ;  /* 0x000000ffff037224 */ /* 0x001fe200078e00eb */
        /* <DEDUP_REMOVED lines=49> */
[----:B--2---:R-:W-:-:S06]  /*3ba0*/  WARPGROUP.ARRIVE ;  /* 0x00000000000079c5 */ /* 0x004fcc0000000000 */
        /* <DEDUP_REMOVED lines=102> */
[----:B------:R-:W-:Y:S04]  /*4210*/  STL.64 [R1+0xc8], R214 ;  /* 0x0000c8d601007387 */ /* 0x000fe80000100a00 */
        /* <DEDUP_REMOVED lines=18> */
[----:B------:R-:W-:Y:S01]  /*4340*/  UMOV UR16, UR28 ;  /* 0x0000001c00107c82 */ /* 0x000fe20008000000 */
[----:B------:R-:W-:Y:S01]  /*4350*/  UMOV UR17, UR29 ;  /* 0x0000001d00117c82 */ /* 0x000fe20008000000 */
[----:B------:R-:W-:-:S02]  /*4360*/  WARPGROUP.DEPBAR.LE gsb0, 0x0 ;  /* 0x00008000000079c5 */ /* 0x000fc40000010000 */
        /* <DEDUP_REMOVED lines=17> */
[----:B------:R-:W-:Y:S02]  /*4480*/  UIADD3 UR4, UR35, 0x4, URZ ;  /* 0x0000000423047890 */ /* 0x000fe4000fffe03f */
[----:B------:R-:W-:Y:S01]  /*4490*/  UIADD3 UR6, UR47, 0x4, URZ ;  /* 0x000000042f067890 */ /* 0x000fe2000fffe03f */
[----:B------:R-:W-:Y:S01]  /*44a0*/  UMOV UR5, 0x40000040 ;  /* 0x4000004000057882 */ /* 0x000fe20000000000 */
[----:B------:R-:W-:Y:S01]  /*44b0*/  UMOV UR7, 0x40000040 ;  /* 0x4000004000077882 */ /* 0x000fe20000000000 */
[----:B------:R-:W-:Y:S02]  /*44c0*/  WARPGROUP.DEPBAR.LE gsb0, 0x0 ;  /* 0x00008000000079c5 */ /* 0x000fe40000010000 */
        /* <DEDUP_REMOVED lines=231> */
[----:B------:R-:W-:Y:S01]  /*5340*/  BPT.TRAP 0x1 ;  /* 0x000000040000795c */ /* 0x000fe20000300000 */
.L_x_23:
[----:B------:R-:W-:Y:S02]  /*5350*/  UISETP.GT.U32.AND UP0, UPT, UR38, 0x1, UPT ;  /* 0x000000012600788c */ /* 0x000fe4000bf04070 */
[----:B------:R-:W-:-:S04]  /*5360*/  ULEA UR4, UR32, UR41, 0x3 ;  /* 0x0000002920047291 */ /* 0x000fc8000f8e183f */
[----:B------:R-:W-:Y:S01]  /*5370*/  UIADD3 UR4, UR4, 0x18, URZ ;  /* 0x0000001804047890 */ /* 0x000fe2000fffe03f */
[----:B------:R-:W-:-:S03]  /*5380*/  PLOP3.LUT P1, PT, PT, PT, UP0, 0x80, 0x0 ;  /* 0x000000000000781c */ /* 0x000fc60003f2f008 */
[----:B------:R-:W-:-:S09]  /*5390*/  UPRMT UR4, URZ, 0x654, UR4 ;  /* 0x000006543f047896 */ /* 0x000fd20008000004 */
[----:B------:R-:W-:Y:S01]  /*53a0*/  SYNCS.ARRIVE.TRANS64.RED.A1T0 RZ, [UR4], RZ ;  /* 0x000000ffffff79a7 */ /* 0x000fe20008100404 */
[----:B------:R-:W-:Y:S05]  /*53b0*/  @P1 BRA `(.L_x_24) ;  /* 0x0000000000041947 */ /* 0x000fea0003800000 */
[----:B------:R-:W-:Y:S01]  /*53c0*/  BPT.TRAP 0x1 ;  /* 0x000000040000795c */ /* 0x000fe20000300000 */
.L_x_24:
[----:B------:R-:W-:Y:S02]  /*53d0*/  UISETP.GT.AND UP2, UPT, UR33, 0x1, UPT ;  /* 0x000000012100788c */ /* 0x000fe4000bf44270 */
[----:B------:R-:W-:Y:S02]  /*53e0*/  UIADD3 UR34, UR34, 0x1, URZ ;  /* 0x0000000122227890 */ /* 0x000fe4000fffe03f */
[----:B------:R-:W-:Y:S02]  /*53f0*/  UIADD3 UR32, UR32, 0x1, URZ ;  /* 0x0000000120207890 */ /* 0x000fe4000fffe03f */
[----:B------:R-:W-:Y:S01]  /*5400*/  PLOP3.LUT P1, PT, PT, PT, UP2, 0x80, 0x0 ;  /* 0x000000000000781c */ /* 0x000fe20003f2f028 */
[----:B------:R-:W-:Y:S02]  /*5410*/  UISETP.NE.AND UP0, UPT, UR34, 0x3, UPT ;  /* 0x000000032200788c */ /* 0x000fe4000bf05270 */
[----:B------:R-:W-:Y:S02]  /*5420*/  UISETP.NE.AND UP1, UPT, UR32, 0x3, UPT ;  /* 0x000000032000788c */ /* 0x000fe4000bf25270 */
[----:B------:R-:W-:-:S02]  /*5430*/  USEL UR4, URZ, 0x1, UP0 ;  /* 0x000000013f047887 */ /* 0x000fc40008000000 */
[----:B------:R-:W-:Y:S02]  /*5440*/  UIADD3 UR33, UR33, -0x1, URZ ;  /* 0xffffffff21217890 */ /* 0x000fe4000fffe03f */
[----:B------:R-:W-:Y:S02]  /*5450*/  USEL UR34, UR34, URZ, UP0 ;  /* 0x0000003f22227287 */ /* 0x000fe40008000000 */
[----:B------:R-:W-:Y:S01]  /*5460*/  USEL UR32, UR32, URZ, UP1 ;  /* 0x0000003f20207287 */ /* 0x000fe20008800000 */
[----:B------:R-:W-:Y:S01]  /*5470*/  LOP3.LUT R5, R5, UR4, RZ, 0x3c, !PT ;  /* 0x0000000405057c12 */ /* 0x000fe2000f8e3cff */
[----:B------:R-:W-:Y:S10]  /*5480*/  @P1 BRA `(.L_x_25) ;  /* 0xffffffdc00b81947 */ /* 0x000ff4000383ffff */
.L_x_18:
[----:B------:R-:W0:Y:S02]  /*5490*/  LDC R3, c[0x0][0x28c] ;  /* 0x0000a300ff037b82 */ /* 0x000e240000000800 */
[----:B0-----:R-:W-:-:S13]  /*54a0*/  ISETP.GE.AND P1, PT, R3, 0x1, PT ;  /* 0x000000010300780c */ /* 0x001fda0003f26270 */
[----:B------:R-:W-:Y:S05]  /*54b0*/  @!P1 BRA `(.L_x_26) ;  /* 0x0000000000389947 */ /* 0x000fea0003800000 */
[----:B------:R-:W-:Y:S05]  /*54c0*/  @!P0 BRA `(.L_x_27) ;  /* 0x0000000000048947 */ /* 0x000fea0003800000 */
[----:B------:R-:W-:Y:S01]  /*54d0*/  BPT.TRAP 0x1 ;  /* 0x000000040000795c */ /* 0x000fe20000300000 */
.L_x_27:
[----:B------:R-:W-:Y:S01]  /*54e0*/  VIADD R0, R0, UR37 ;  /* 0x0000002500007c36 */ /* 0x000fe20008000000 */
[----:B------:R-:W-:-:S03]  /*54f0*/  UISETP.GT.U32.AND UP0, UPT, UR38, 0x1, UPT ;  /* 0x000000012600788c */ /* 0x000fc6000bf04070 */
[----:B------:R-:W-:-:S03]  /*5500*/  IMAD.WIDE.U32 R4, R0, -0x55555555, RZ ;  /* 0xaaaaaaab00047825 */ /* 0x000fc600078e00ff */
[----:B------:R-:W-:Y:S02]  /*5510*/  PLOP3.LUT P0, PT, PT, PT, UP0, 0x80, 0x0 ;  /* 0x000000000000781c */ /* 0x000fe40003f0f008 */
[----:B------:R-:W-:-:S05]  /*5520*/  SHF.R.U32.HI R5, RZ, 0x1, R5 ;  /* 0x00000001ff057819 */ /* 0x000fca0000011605 */
[----:B------:R-:W-:-:S05]  /*5530*/  IMAD R0, R5, -0x3, R0 ;  /* 0xfffffffd05007824 */ /* 0x000fca00078e0200 */
[----:B------:R-:W-:-:S05]  /*5540*/  LEA R0, R0, UR41, 0x3 ;  /* 0x0000002900007c11 */ /* 0x000fca000f8e18ff */
[----:B------:R-:W-:-:S05]  /*5550*/  VIADD R0, R0, 0x18 ;  /* 0x0000001800007836 */ /* 0x000fca0000000000 */
[----:B------:R-:W-:-:S04]  /*5560*/  PRMT R0, RZ, 0x654, R0 ;  /* 0x00000654ff007816 */ /* 0x000fc80000000000 */
[----:B------:R0:W-:Y:S01]  /*5570*/  SYNCS.ARRIVE.TRANS64.RED.A1T0 RZ, [R0+URZ], RZ ;  /* 0x000000ff00ff79a7 */ /* 0x0001e2000810043f */
[----:B------:R-:W-:Y:S05]  /*5580*/  @P0 BRA `(.L_x_26) ;  /* 0x0000000000040947 */ /* 0x000fea0003800000 */
[----:B------:R-:W-:Y:S01]  /*5590*/  BPT.TRAP 0x1 ;  /* 0x000000040000795c */ /* 0x000fe20000300000 */
.L_x_26:
[----:B------:R-:W1:Y:S01]  /*55a0*/  S2R R6, SR_TID.X ;  /* 0x0000000000067919 */ /* 0x000e620000002100 */
[----:B------:R-:W-:Y:S02]  /*55b0*/  UIMAD UR43, UR43, 0xe0, URZ ;  /* 0x000000e02b2b78a4 */ /* 0x000fe4000f8e023f */
[----:B------:R-:W-:Y:S01]  /*55c0*/  USHF.R.S32.HI UR10, URZ, 0x1f, UR42 ;  /* 0x0000001f3f0a7899 */ /* 0x000fe2000801142a */
[----:B0-----:R-:W0:Y:S01]  /*55d0*/  S2R R0, SR_TID.X ;  /* 0x0000000000007919 */ /* 0x001e220000002100 */
[----:B------:R-:W-:Y:S01]  /*55e0*/  ULDC.64 UR8, c[0x0][0x5d0] ;  /* 0x0001740000087ab9 */ /* 0x000fe20000000a00 */
[----:B------:R-:W-:Y:S01]  /*55f0*/  UIMAD.WIDE UR6, UR44, 0x100, URZ ;  /* 0x000001002c0678a5 */ /* 0x000fe2000f8e023f */
[----:B------:R-:W-:Y:S01]  /*5600*/  IMAD.U32 R19, RZ, RZ, UR43 ;  /* 0x0000002bff137e24 */ /* 0x000fe2000f8e00ff */
[----:B------:R-:W-:Y:S02]  /*5610*/  UIMAD UR4, UR10, UR8, URZ ;  /* 0x000000080a0472a4 */ /* 0x000fe4000f8e023f */
[----:B------:R-:W-:Y:S01]  /*5620*/  IMAD.U32 R9, RZ, RZ, UR8 ;  /* 0x00000008ff097e24 */ /* 0x000fe2000f8e00ff */
[----:B------:R-:W-:-:S02]  /*5630*/  USHF.L.U32 UR44, UR44, 0x8, URZ ;  /* 0x000000082c2c7899 */ /* 0x000fc4000800063f */
[----:B------:R-:W-:Y:S01]  /*5640*/  UIMAD UR4, UR42, UR9, UR4 ;  /* 0x000000092a0472a4 */ /* 0x000fe2000f8e0204 */
[----:B------:R-:W-:Y:S01]  /*5650*/  ULDC UR8, c[0x0][0x284] ;  /* 0x0000a10000087ab9 */ /* 0x000fe20000000800 */
[----:B------:R-:W-:Y:S02]  /*5660*/  UIADD3 UR37, UR40, UR37, URZ ;  /* 0x0000002528257290 */ /* 0x000fe4000fffe03f */
[----:B------:R-:W-:Y:S02]  /*5670*/  UISETP.GE.U32.AND UP2, UPT, UR40, 0x3, UPT ;  /* 0x000000032800788c */ /* 0x000fe4000bf46070 */
[----:B------:R-:W-:-:S04]  /*5680*/  UISETP.GT.U32.AND UP1, UPT, UR37, 0x2, UPT ;  /* 0x000000022500788c */ /* 0x000fc8000bf24070 */
[----:B------:R-:W-:Y:S01]  /*5690*/  UISETP.LT.U32.AND UP1, UPT, UR40, 0x3, UP1 ;  /* 0x000000032800788c */ /* 0x000fe20008f21070 */
[C---:B-1----:R-:W-:Y:S01]  /*56a0*/  IMAD.SHL.U32 R18, R6.reuse, 0x2, RZ ;  /* 0x0000000206127824 */ /* 0x042fe200078e00ff */
[----:B------:R-:W-:Y:S02]  /*56b0*/  LOP3.LUT R4, R6, 0x60, RZ, 0xc0, !PT ;  /* 0x0000006006047812 */ /* 0x000fe400078ec0ff */
[----:B0-----:R-:W-:Y:S02]  /*56c0*/  SHF.R.U32.HI R3, RZ, 0x7, R0 ;  /* 0x00000007ff037819 */ /* 0x001fe40000011600 */
[----:B------:R-:W-:Y:S02]  /*56d0*/  LOP3.LUT R18, R19, 0x6, R18, 0xf8, !PT ;  /* 0x0000000613127812 */ /* 0x000fe400078ef812 */
[----:B------:R-:W-:Y:S02]  /*56e0*/  LOP3.LUT R3, R3, 0x1, RZ, 0xc0, !PT ;  /* 0x0000000103037812 */ /* 0x000fe400078ec0ff */
[----:B------:R-:W-:-:S02]  /*56f0*/  SHF.R.U32.HI R0, RZ, 0x2, R6 ;  /* 0x00000002ff007819 */ /* 0x000fc40000011606 */
[----:B------:R-:W-:Y:S01]  /*5700*/  SHF.R.S32.HI R19, RZ, 0x1f, R18 ;  /* 0x0000001fff137819 */ /* 0x000fe20000011412 */
[----:B------:R-:W-:Y:S01]  /*5710*/  IMAD.SHL.U32 R7, R3, 0x40, RZ ;  /* 0x0000004003077824 */ /* 0x000fe200078e00ff */
[----:B------:R-:W-:Y:S02]  /*5720*/  LOP3.LUT R0, R0, 0x7, RZ, 0xc0, !PT ;  /* 0x0000000700007812 */ /* 0x000fe400078ec0ff */
[----:B------:R-:W-:Y:S01]  /*5730*/  SHF.R.U32.HI R5, RZ, 0x1, R4 ;  /* 0x00000001ff057819 */ /* 0x000fe20000011604 */
[----:B------:R-:W-:Y:S01]  /*5740*/  IMAD.WIDE.U32 R8, R9, UR42, R18 ;  /* 0x0000002a09087c25 */ /* 0x000fe2000f8e0012 */
[--C-:B------:R-:W-:Y:S02]  /*5750*/  LOP3.LUT R234, R7, 0x40, R0.reuse, 0xe2, !PT ;  /* 0x0000004007ea7812 */ /* 0x100fe400078ee200 */
[----:B------:R-:W-:Y:S01]  /*5760*/  IADD3 R0, RZ, -R5, -R0 ;  /* 0x80000005ff007210 */ /* 0x000fe20007ffe800 */
[----:B------:R-:W-:Y:S01]  /*5770*/  VIADD R9, R9, UR4 ;  /* 0x0000000409097c36 */ /* 0x000fe20008000000 */
[----:B------:R-:W-:Y:S01]  /*5780*/  ULDC UR4, c[0x0][0x288] ;  /* 0x0000a20000047ab9 */ /* 0x000fe20000000800 */
[----:B------:R-:W-:Y:S01]  /*5790*/  IMAD.MOV.U32 R4, RZ, RZ, -0x2 ;  /* 0xfffffffeff047424 */ /* 0x000fe200078e00ff */
[----:B------:R-:W-:Y:S01]  /*57a0*/  UISETP.GE.AND UP0, UPT, UR43, UR4, UPT ;  /* 0x000000042b00728c */ /* 0x000fe2000bf06270 */
[----:B------:R-:W-:Y:S01]  /*57b0*/  IMAD R3, R3, -0x40, R0 ;  /* 0xffffffc003037824 */ /* 0x000fe200078e0200 */
[----:B------:R-:W-:Y:S01]  /*57c0*/  LOP3.LUT R234, R234, UR6, R5, 0xfe, !PT ;  /* 0x00000006eaea7c12 */ /* 0x000fe2000f8efe05 */
[----:B------:R-:W-:Y:S01]  /*57d0*/  IMAD.U32 R0, RZ, RZ, UR8 ;  /* 0x00000008ff007e24 */ /* 0x000fe2000f8e00ff */
[----:B------:R-:W-:-:S02]  /*57e0*/  UISETP.GE.OR UP0, UPT, UR44, UR8, UP0 ;  /* 0x000000082c00728c */ /* 0x000fc40008706670 */
[----:B------:R-:W-:Y:S02]  /*57f0*/  USEL UR8, URZ, 0x1, !UP1 ;  /* 0x000000013f087887 */ /* 0x000fe4000c800000 */
[----:B------:R-:W-:Y:S01]  /*5800*/  IADD3 R3, R0, -UR44, R3 ;  /* 0x8000002c00037c10 */ /* 0x000fe2000fffe003 */
[----:B------:R-:W-:Y:S01]  /*5810*/  UMOV UR44, 0xffffffff ;  /* 0xffffffff002c7882 */ /* 0x000fe20000000000 */
[----:B------:R-:W-:Y:S01]  /*5820*/  LOP3.LUT R0, R6, 0x3, RZ, 0xc0, !PT ;  /* 0x0000000306007812 */ /* 0x000fe200078ec0ff */
[----:B------:R-:W-:Y:S01]  /*5830*/  ULOP3.LUT UR36, UR36, UR8, URZ, 0x3c, !UPT ;  /* 0x0000000824247292 */ /* 0x000fe2000f8e3c3f */
[----:B------:R-:W-:-:S03]  /*5840*/  PLOP3.LUT P0, PT, PT, PT, UP0, 0x80, 0x0 ;  /* 0x000000000000781c */ /* 0x000fc60003f0f008 */
[----:B------:R-:W-:Y:S01]  /*5850*/  IMAD R0, R0, R4, UR4 ;  /* 0x0000000400007e24 */ /* 0x000fe2000f8e0204 */
[----:B------:R-:W-:-:S03]  /*5860*/  UIMAD.WIDE.U32 UR4, UR37, -0x55555555, URZ ;  /* 0xaaaaaaab250478a5 */ /* 0x000fc6000f8e003f */
[----:B------:R-:W-:Y:S01]  /*5870*/  VIADD R0, R0, -UR43 ;  /* 0x8000002b00007c36 */ /* 0x000fe20008000000 */
[----:B------:R-:W-:-:S04]  /*5880*/  USHF.R.U32.HI UR4, URZ, 0x1, UR5 ;  /* 0x000000013f047899 */ /* 0x000fc80008011605 */
[----:B------:R-:W-:Y:S02]  /*5890*/  UIMAD UR37, UR4, -0x3, UR37 ;  /* 0xfffffffd042578a4 */ /* 0x000fe4000f8e0225 */
[----:B------:R-:W-:Y:S01]  /*58a0*/  @UP2 ULOP3.LUT UR36, UR36, 0x1, UR4, 0x78, !UPT ;  /* 0x0000000124242892 */ /* 0x000fe2000f8e7804 */
[----:B------:R-:W-:Y:S11]  /*58b0*/  @P0 BRA `(.L_x_28) ;  /* 0x000000dc00b80947 */ /* 0x000ff60003800000 */
[----:B-----5:R-:W-:Y:S01]  /*58c0*/  FSETP.NEU.AND P2, PT, R16, RZ, PT ;  /* 0x000000ff1000720b */ /* 0x020fe20003f4d000 */
[----:B------:R-:W-:Y:S01]  /*58d0*/  ULDC.64 UR8, c[0x0][0x5c8] ;  /* 0x0001720000087ab9 */ /* 0x000fe20000000a00 */
[----:B------:R-:W-:Y:S01]  /*58e0*/  ISETP.GT.AND P0, PT, R0, RZ, PT ;  /* 0x000000ff0000720c */ /* 0x000fe20003f04270 */
[----:B------:R-:W-:Y:S01]  /*58f0*/  UIMAD UR4, UR7, UR8, URZ ;  /* 0x00000008070472a4 */ /* 0x000fe2000f8e023f */
[----:B------:R-:W-:Y:S01]  /*5900*/  IMAD.U32 R4, RZ, RZ, UR9 ;  /* 0x00000009ff047e24 */ /* 0x000fe2000f8e00ff */
[----:B------:R-:W-:Y:S01]  /*5910*/  BSSY B0, `(.L_x_28) ;  /* 0x0000de8000007945 */ /* 0x000fe20003800000 */
[----:B------:R-:W-:Y:S01]  /*5920*/  IMAD.WIDE.U32 R8, R234, UR8, R8 ;  /* 0x00000008ea087c25 */ /* 0x000fe2000f8e0008 */
[----:B------:R-:W-:-:S03]  /*5930*/  ISETP.GT.AND P1, PT, R3, RZ, P0 ;  /* 0x000000ff0300720c */ /* 0x000fc60000724270 */
[----:B------:R-:W-:-:S04]  /*5940*/  IMAD R4, R234, R4, UR4 ;  /* 0x00000004ea047e24 */ /* 0x000fc8000f8e0204 */
[----:B------:R-:W-:Y:S01]  /*5950*/  IMAD.IADD R11, R9, 0x1, R4 ;  /* 0x00000001090b7824 */ /* 0x000fe200078e0204 */
[----:B------:R-:W-:Y:S06]  /*5960*/  @!P2 BRA `(.L_x_29) ;  /* 0x0000009c004ca947 */ /* 0x000fec0003800000 */
[----:B------:R-:W0:Y:S01]  /*5970*/  LDC.64 R22, c[0x0][0x5b8] ;  /* 0x00016e00ff167b82 */ /* 0x000e220000000a00 */
[----:B------:R-:W-:-:S07]  /*5980*/  ULDC.64 UR4, c[0x0][0x5c0] ;  /* 0x0001700000047ab9 */ /* 0x000fce0000000a00 */
[----:B------:R-:W1:Y:S08]  /*5990*/  LDC.64 R14, c[0x0][0x5b0] ;  /* 0x00016c00ff0e7b82 */ /* 0x000e700000000a00 */
[----:B------:R-:W2:Y:S01]  /*59a0*/  LDC.64 R12, c[0x0][0x5a8] ;  /* 0x00016a00ff0c7b82 */ /* 0x000ea20000000a00 */
[C---:B0-----:R-:W-:Y:S02]  /*59b0*/  IMAD R4, R22.reuse, UR10, RZ ;  /* 0x0000000a16047c24 */ /* 0x041fe4000f8e02ff */
[----:B------:R-:W-:-:S04]  /*59c0*/  IMAD.WIDE.U32 R232, R22, UR42, R18 ;  /* 0x0000002a16e87c25 */ /* 0x000fc8000f8e0012 */
[----:B------:R-:W-:Y:S02]  /*59d0*/  IMAD R235, R23, UR42, R4 ;  /* 0x0000002a17eb7c24 */ /* 0x000fe4000f8e0204 */
[----:B-1----:R-:W-:Y:S02]  /*59e0*/  IMAD R10, R14, UR7, RZ ;  /* 0x000000070e0a7c24 */ /* 0x002fe4000f8e02ff */
[----:B------:R-:W-:Y:S01]  /*59f0*/  IMAD.IADD R21, R233, 0x1, R235 ;  /* 0x00000001e9157824 */ /* 0x000fe200078e02eb */
[----:B------:R-:W-:Y:S01]  /*5a00*/  STL [R1+0x48], R235 ;  /* 0x000048eb01007387 */ /* 0x000fe20000100800 */
[----:B------:R-:W-:Y:S02]  /*5a10*/  IMAD.MOV.U32 R20, RZ, RZ, R232 ;  /* 0x000000ffff147224 */ /* 0x000fe400078e00e8 */
[C---:B------:R-:W-:Y:S02]  /*5a20*/  IMAD R10, R234.reuse, R15, R10 ;  /* 0x0000000fea0a7224 */ /* 0x040fe400078e020a */
[----:B------:R-:W-:-:S04]  /*5a30*/  IMAD.WIDE.U32 R4, R234, R14, R20 ;  /* 0x0000000eea047225 */ /* 0x000fc800078e0014 */
[----:B------:R-:W-:Y:S01]  /*5a40*/  IMAD.IADD R5, R5, 0x1, R10 ;  /* 0x0000000105057824 */ /* 0x000fe200078e020a */
[----:B--2---:R-:W-:-:S04]  /*5a50*/  LEA R6, P2, R4, R12, 0x1 ;  /* 0x0000000c04067211 */ /* 0x004fc800078408ff */
[----:B------:R-:W-:Y:S02]  /*5a60*/  LEA.HI.X R7, R4, R13, R5, 0x1, P2 ;  /* 0x0000000d04077211 */ /* 0x000fe400010f0c05 */
[----:B------:R-:W2:Y:S04]  /*5a70*/  LDL.LU R5, [R1] ;  /* 0x0000000001057983 */ /* 0x000ea80000300800 */
[----:B------:R0:W4:Y:S01]  /*5a80*/  @P1 LDG.E.LTC128B.U16 R23, desc[UR48][R6.64] ;  /* 0x0000003006171981 */ /* 0x000122000c1e1520 */
[----:B------:R-:W-:Y:S01]  /*5a90*/  ISETP.GT.AND P3, PT, R0, 0x1, PT ;  /* 0x000000010000780c */ /* 0x000fe20003f64270 */
[----:B------:R-:W-:Y:S01]  /*5aa0*/  BSSY B1, `(.L_x_30) ;  /* 0x0000013000017945 */ /* 0x000fe20003800000 */
[----:B---3--:R-:W-:Y:S02]  /*5ab0*/  LOP3.LUT R17, R17, 0xfffffffb, RZ, 0xc0, !PT ;  /* 0xfffffffb11117812 */ /* 0x008fe400078ec0ff */
[----:B0-----:R-:W-:-:S04]  /*5ac0*/  LEA R6, P2, R8, UR4, 0x1 ;  /* 0x0000000408067c11 */ /* 0x001fc8000f8408ff */
[----:B------:R-:W-:-:S05]  /*5ad0*/  LEA.HI.X R7, R8, UR5, R11, 0x1, P2 ;  /* 0x0000000508077c11 */ /* 0x000fca00090f0c0b */
[----:B------:R-:W-:Y:S01]  /*5ae0*/  @P3 LOP3.LUT R17, R17, 0x4, RZ, 0xfc, !PT ;  /* 0x0000000411113812 */ /* 0x000fe200078efcff */
[----:B----4-:R-:W-:-:S05]  /*5af0*/  HADD2.F32 R4, -RZ, R23.H0_H0 ;  /* 0x20000017ff047230 */ /* 0x010fca0000004100 */
[----:B------:R-:W-:-:S04]  /*5b00*/  FMUL R4, R4, R16 ;  /* 0x0000001004047220 */ /* 0x000fc80000400000 */
[----:B--2---:R-:W-:-:S05]  /*5b10*/  FFMA R4, R5, R2, R4 ;  /* 0x0000000205047223 */ /* 0x004fca0000000004 */
[----:B------:R-:W-:-:S05]  /*5b20*/  F2FP.F16.F32.PACK_AB R4, RZ, R4 ;  /* 0x00000004ff04723e */ /* 0x000fca00000000ff */
[----:B------:R0:W-:Y:S02]  /*5b30*/  @P1 STG.E.U16 desc[UR48][R6.64], R4 ;  /* 0x0000000406001986 */ /* 0x0001e4000c101530 */
[----:B0-----:R-:W-:-:S04]  /*5b40*/  IMAD.WIDE.U32 R4, R234, R14, R18 ;  /* 0x0000000eea047225 */ /* 0x001fc800078e0012 */
[----:B------:R-:W-:Y:S02]  /*5b50*/  IMAD.IADD R5, R10, 0x1, R5 ;  /* 0x000000010a057824 */ /* 0x000fe400078e0205 */
[----:B------:R-:W-:-:S04]  /*5b60*/  IMAD.WIDE.U32 R8, R22, UR42, R4 ;  /* 0x0000002a16087c25 */ /* 0x000fc8000f8e0004 */
[----:B------:R-:W-:Y:S01]  /*5b70*/  IMAD.IADD R5, R235, 0x1, R9 ;  /* 0x00000001eb057824 */ /* 0x000fe200078e0209 */
[----:B------:R-:W-:-:S04]  /*5b80*/  LEA R4, P1, R8, R12, 0x1 ;  /* 0x0000000c08047211 */ /* 0x000fc800078208ff */
[----:B------:R-:W-:Y:S02]  /*5b90*/  LEA.HI.X R5, R8, R13, R5, 0x1, P1 ;  /* 0x0000000d08057211 */ /* 0x000fe400008f0c05 */
[----:B------:R-:W-:-:S13]  /*5ba0*/  ISETP.GT.AND P1, PT, R3, RZ, P3 ;  /* 0x000000ff0300720c */ /* 0x000fda0001f24270 */
[----:B------:R-:W-:Y:S05]  /*5bb0*/  @!P1 BRA `(.L_x_31) ;  /* 0x0000000000049947 */ /* 0x000fea0003800000 */
[----:B------:R0:W5:Y:S02]  /*5bc0*/  LDG.E.LTC128B.U16 R23, desc[UR48][R4.64+0x2] ;  /* 0x0000023004177981 */ /* 0x000164000c1e1520 */
.L_x_31:
[----:B------:R-:W-:Y:S05]  /*5bd0*/  BSYNC B1 ;  /* 0x0000000000017941 */ /* 0x000fea0003800000 */
.L_x_30:
[----:B------:R-:W2:Y:S01]  /*5be0*/  LDL.LU R9, [R1+0x4] ;  /* 0x0000040001097983 */ /* 0x000ea20000300800 */
[----:B-----5:R-:W-:Y:S01]  /*5bf0*/  HADD2.F32 R8, -RZ, R23.H0_H0 ;  /* 0x20000017ff087230 */ /* 0x020fe20000004100 */
[C---:B------:R-:W-:Y:S01]  /*5c00*/  SHF.L.U64.HI R237, R14.reuse, 0x3, R15 ;  /* 0x000000030eed7819 */ /* 0x040fe2000001020f */
[----:B------:R-:W-:Y:S01]  /*5c10*/  IMAD.SHL.U32 R236, R14, 0x8, RZ ;  /* 0x000000080eec7824 */ /* 0x000fe200078e00ff */
[----:B------:R1:W-:Y:S02]  /*5c20*/  STL [R1+0x50], R0 ;  /* 0x0000500001007387 */ /* 0x0003e40000100800 */
[----:B------:R-:W-:Y:S02]  /*5c30*/  FMUL R8, R8, R16 ;  /* 0x0000001008087220 */ /* 0x000fe40000400000 */
[----:B-1----:R-:W3:Y:S02]  /*5c40*/  LDL.LU R0, [R1+0x8] ;  /* 0x0000080001007983 */ /* 0x002ee40000300800 */
[----:B--2---:R-:W-:-:S05]  /*5c50*/  FFMA R8, R9, R2, R8 ;  /* 0x0000000209087223 */ /* 0x004fca0000000008 */
[----:B------:R-:W-:-:S05]  /*5c60*/  F2FP.F16.F32.PACK_AB R8, RZ, R8 ;  /* 0x00000008ff08723e */ /* 0x000fca00000000ff */
[----:B------:R1:W-:Y:S01]  /*5c70*/  @P1 STG.E.U16 desc[UR48][R6.64+0x2], R8 ;  /* 0x0000020806001986 */ /* 0x0003e2000c101530 */
[----:B------:R-:W-:Y:S01]  /*5c80*/  ISETP.GT.AND P1, PT, R3, 0x8, P0 ;  /* 0x000000080300780c */ /* 0x000fe20000724270 */
[----:B-1----:R-:W-:-:S04]  /*5c90*/  IMAD.WIDE.U32 R8, R234, R14, R236 ;  /* 0x0000000eea087225 */ /* 0x002fc800078e00ec */
[----:B------:R-:W-:Y:S01]  /*5ca0*/  IMAD.IADD R235, R10, 0x1, R9 ;  /* 0x000000010aeb7824 */ /* 0x000fe200078e0209 */
[----:B------:R-:W-:-:S05]  /*5cb0*/  IADD3 R9, P2, R232, R8, RZ ;  /* 0x00000008e8097210 */ /* 0x000fca0007f5e0ff */
[----:B------:R-:W-:Y:S01]  /*5cc0*/  IMAD.X R11, R235, 0x1, R21, P2 ;  /* 0x00000001eb0b7824 */ /* 0x000fe200010e0615 */
[----:B------:R-:W-:-:S04]  /*5cd0*/  LEA R10, P2, R9, R12, 0x1 ;  /* 0x0000000c090a7211 */ /* 0x000fc800078408ff */
[----:B------:R-:W-:Y:S02]  /*5ce0*/  LEA.HI.X R11, R9, R13, R11, 0x1, P2 ;  /* 0x0000000d090b7211 */ /* 0x000fe400010f0c0b */
[----:B------:R-:W2:Y:S04]  /*5cf0*/  LDL R9, [R1+0x48] ;  /* 0x0000480001097983 */ /* 0x000ea80000100800 */
[----:B------:R1:W4:Y:S02]  /*5d00*/  @P1 LDG.E.LTC128B.U16 R23, desc[UR48][R10.64] ;  /* 0x000000300a171981 */ /* 0x000324000c1e1520 */
[----:B-1----:R-:W-:-:S05]  /*5d10*/  IADD3 R10, P2, R18, R8, RZ ;  /* 0x00000008120a7210 */ /* 0x002fca0007f5e0ff */
[----:B------:R-:W-:Y:S02]  /*5d20*/  IMAD.X R11, R19, 0x1, R235, P2 ;  /* 0x00000001130b7824 */ /* 0x000fe400010e06eb */
[----:B------:R-:W-:-:S03]  /*5d30*/  IMAD.WIDE.U32 R10, R22, UR42, R10 ;  /* 0x0000002a160a7c25 */ /* 0x000fc6000f8e000a */
[----:B------:R-:W-:Y:S01]  /*5d40*/  LEA R8, P2, R10, R12, 0x1 ;  /* 0x0000000c0a087211 */ /* 0x000fe200078408ff */
[----:B------:R-:W-:Y:S02]  /*5d50*/  IMAD.U32 R235, RZ, RZ, UR9 ;  /* 0x00000009ffeb7e24 */ /* 0x000fe4000f8e00ff */
[----:B--2---:R-:W-:-:S05]  /*5d60*/  IMAD.IADD R9, R9, 0x1, R11 ;  /* 0x0000000109097824 */ /* 0x004fca00078e020b */
[----:B------:R-:W-:Y:S01]  /*5d70*/  LEA.HI.X R9, R10, R13, R9, 0x1, P2 ;  /* 0x0000000d0a097211 */ /* 0x000fe200010f0c09 */
[----:B----4-:R-:W-:-:S05]  /*5d80*/  HADD2.F32 R10, -RZ, R23.H0_H0 ;  /* 0x20000017ff0a7230 */ /* 0x010fca0000004100 */
[----:B------:R-:W-:-:S04]  /*5d90*/  FMUL R10, R10, R16 ;  /* 0x000000100a0a7220 */ /* 0x000fc80000400000 */
[----:B---3--:R-:W-:Y:S01]  /*5da0*/  FFMA R11, R0, R2, R10 ;  /* 0x00000002000b7223 */ /* 0x008fe2000000000a */
[----:B------:R-:W-:-:S04]  /*5db0*/  IMAD.U32 R0, RZ, RZ, UR8 ;  /* 0x00000008ff007e24 */ /* 0x000fc8000f8e00ff */
[----:B------:R-:W-:Y:S02]  /*5dc0*/  F2FP.F16.F32.PACK_AB R11, RZ, R11 ;  /* 0x0000000bff0b723e */ /* 0x000fe400000000ff */
[--C-:B------:R-:W-:Y:S02]  /*5dd0*/  SHF.L.U64.HI R0, R0, 0x4, R235.reuse ;  /* 0x0000000400007819 */ /* 0x100fe400000102eb */
[----:B------:R-:W-:-:S03]  /*5de0*/  PRMT R235, R11, 0x7610, R235 ;  /* 0x000076100beb7816 */ /* 0x000fc600000000eb */
[----:B------:R1:W-:Y:S04]  /*5df0*/  STL [R1+0x8], R0 ;  /* 0x0000080001007387 */ /* 0x0003e80000100800 */
[----:B-1----:R1:W5:Y:S04]  /*5e00*/  LDL.LU R0, [R1+0x50] ;  /* 0x0000500001007983 */ /* 0x0023680000300800 */
[----:B------:R-:W2:Y:S01]  /*5e10*/  LDL R11, [R1+0x8] ;  /* 0x00000800010b7983 */ /* 0x000ea20000100800 */
[----:B------:R-:W-:-:S04]  /*5e20*/  IMAD.U32 R10, RZ, RZ, UR8 ;  /* 0x00000008ff0a7e24 */ /* 0x000fc8000f8e00ff */
[----:B------:R-:W-:-:S05]  /*5e30*/  IMAD.SHL.U32 R10, R10, 0x10, RZ ;  /* 0x000000100a0a7824 */ /* 0x000fca00078e00ff */
[----:B------:R-:W-:Y:S02]  /*5e40*/  IADD3 R10, P2, R10, R6, RZ ;  /* 0x000000060a0a7210 */ /* 0x000fe40007f5e0ff */
[----:B------:R-:W-:Y:S01]  /*5e50*/  ISETP.GT.AND P3, PT, R3, 0x8, P3 ;  /* 0x000000080300780c */ /* 0x000fe20001f64270 */
[----:B------:R-:W-:Y:S02]  /*5e60*/  BSSY B1, `(.L_x_32) ;  /* 0x0000005000017945 */ /* 0x000fe40003800000 */
[----:B--2---:R-:W-:-:S05]  /*5e70*/  IMAD.X R11, R11, 0x1, R7, P2 ;  /* 0x000000010b0b7824 */ /* 0x004fca00010e0607 */
[----:B------:R1:W-:Y:S05]  /*5e80*/  @P1 STG.E.U16 desc[UR48][R10.64], R235 ;  /* 0x000000eb0a001986 */ /* 0x0003ea000c101530 */
[----:B------:R-:W-:Y:S05]  /*5e90*/  @!P3 BRA `(.L_x_33) ;  /* 0x000000000004b947 */ /* 0x000fea0003800000 */
[----:B------:R2:W5:Y:S02]  /*5ea0*/  LDG.E.LTC128B.U16 R23, desc[UR48][R8.64+0x2] ;  /* 0x0000023008177981 */ /* 0x000564000c1e1520 */
.L_x_33:
[----:B------:R-:W-:Y:S05]  /*5eb0*/  BSYNC B1 ;  /* 0x0000000000017941 */ /* 0x000fea0003800000 */
.L_x_32:
[----:B------:R0:W-:Y:S04]  /*5ec0*/  STL [R1+0x50], R4 ;  /* 0x0000500401007387 */ /* 0x0001e80000100800 */
[----:B0-----:R-:W3:Y:S01]  /*5ed0*/  LDL.LU R4, [R1+0xc] ;  /* 0x00000c0001047983 */ /* 0x001ee20000300800 */
[----:B-1---5:R-:W-:-:S05]  /*5ee0*/  HADD2.F32 R235, -RZ, R23.H0_H0 ;  /* 0x20000017ffeb7230 */ /* 0x022fca0000004100 */
[----:B------:R-:W-:Y:S01]  /*5ef0*/  FMUL R235, R235, R16 ;  /* 0x00000010ebeb7220 */ /* 0x000fe20000400000 */
[----:B------:R-:W-:-:S04]  /*5f00*/  ISETP.GT.AND P4, PT, R0, 0x8, PT ;  /* 0x000000080000780c */ /* 0x000fc80003f84270 */
[----:B------:R-:W-:Y:S01]  /*5f10*/  ISETP.GT.AND P1, PT, R3, RZ, P4 ;  /* 0x000000ff0300720c */ /* 0x000fe20002724270 */
[----:B---3--:R-:W-:Y:S02]  /*5f20*/  FFMA R235, R4, R2, R235 ;  /* 0x0000000204eb7223 */ /* 0x008fe400000000eb */
[----:B------:R0:W5:Y:S01]  /*5f30*/  LDL.LU R4, [R1+0x50] ;  /* 0x0000500001047983 */ /* 0x0001620000300800 */
[----:B------:R-:W-:Y:S01]  /*5f40*/  LOP3.LUT R17, R17, 0xfffffffd, RZ, 0xc0, !PT ;  /* 0xfffffffd11117812 */ /* 0x000fe200078ec0ff */
[----:B------:R-:W-:Y:S01]  /*5f50*/  BSSY B1, `(.L_x_34) ;  /* 0x0000006000017945 */ /* 0x000fe20003800000 */
[----:B------:R-:W-:-:S03]  /*5f60*/  F2FP.F16.F32.PACK_AB R235, RZ, R235 ;  /* 0x000000ebffeb723e */ /* 0x000fc600000000ff */
[----:B------:R-:W-:Y:S02]  /*5f70*/  @P4 LOP3.LUT R17, R17, 0x2, RZ, 0xfc, !PT ;  /* 0x0000000211114812 */ /* 0x000fe400078efcff */
[----:B------:R0:W-:Y:S02]  /*5f80*/  @P3 STG.E.U16 desc[UR48][R10.64+0x2], R235 ;  /* 0x000002eb0a003986 */ /* 0x0001e4000c101530 */
[----:B------:R-:W-:Y:S05]  /*5f90*/  @!P1 BRA `(.L_x_35) ;  /* 0x0000000000049947 */ /* 0x000fea0003800000 */
[----:B-----5:R1:W5:Y:S02]  /*5fa0*/  LDG.E.LTC128B.U16 R23, desc[UR48][R4.64+0x10] ;  /* 0x0000103004177981 */ /* 0x020364000c1e1520 */
.L_x_35:
[----:B------:R-:W-:Y:S05]  /*5fb0*/  BSYNC B1 ;  /* 0x0000000000017941 */ /* 0x000fea0003800000 */
.L_x_34:
[----:B-----5:R1:W-:Y:S04]  /*5fc0*/  STL [R1+0x50], R4 ;  /* 0x0000500401007387 */ /* 0x0203e80000100800 */
[----:B-1----:R-:W3:Y:S01]  /*5fd0*/  LDL.LU R4, [R1+0x10] ;  /* 0x0000100001047983 */ /* 0x002ee20000300800 */
[----:B0-----:R-:W-:-:S05]  /*5fe0*/  HADD2.F32 R235, -RZ, R23.H0_H0 ;  /* 0x20000017ffeb7230 */ /* 0x001fca0000004100 */
        /* <DEDUP_REMOVED lines=12> */
.L_x_37:
[----:B------:R-:W-:Y:S05]  /*60b0*/  BSYNC B1 ;  /* 0x0000000000017941 */ /* 0x000fea0003800000 */
.L_x_36:
[----:B------:R3:W-:Y:S04]  /*60c0*/  STL [R1+0x50], R0 ;  /* 0x0000500001007387 */ /* 0x0007e80000100800 */
[----:B---3--:R-:W3:Y:S01]  /*60d0*/  LDL.LU R0, [R1+0x14] ;  /* 0x0000140001007983 */ /* 0x008ee20000300800 */
[----:B0----5:R-:W-:-:S05]  /*60e0*/  HADD2.F32 R235, -RZ, R23.H0_H0 ;  /* 0x20000017ffeb7230 */ /* 0x021fca0000004100 */
[----:B------:R-:W-:Y:S01]  /*60f0*/  FMUL R235, R235, R16 ;  /* 0x00000010ebeb7220 */ /* 0x000fe20000400000 */
[----:B------:R-:W-:-:S03]  /*6100*/  ISETP.GT.AND P3, PT, R3, 0x8, P4 ;  /* 0x000000080300780c */ /* 0x000fc60002764270 */
[----:B---3--:R-:W-:Y:S02]  /*6110*/  FFMA R235, R0, R2, R235 ;  /* 0x0000000200eb7223 */ /* 0x008fe400000000eb */
[----:B------:R0:W5:Y:S01]  /*6120*/  LDL.LU R0, [R1+0x50] ;  /* 0x0000500001007983 */ /* 0x0001620000300800 */
[----:B------:R-:W-:Y:S02]  /*6130*/  BSSY B1, `(.L_x_38) ;  /* 0x0000005000017945 */ /* 0x000fe40003800000 */
[----:B------:R-:W-:-:S05]  /*6140*/  F2FP.F16.F32.PACK_AB R235, RZ, R235 ;  /* 0x000000ebffeb723e */ /* 0x000fca00000000ff */
[----:B------:R0:W-:Y:S01]  /*6150*/  @P2 STG.E.U16 desc[UR48][R6.64+0x12], R235 ;  /* 0x000012eb06002986 */ /* 0x0001e2000c101530 */
[----:B------:R-:W-:Y:S05]  /*6160*/  @!P3 BRA `(.L_x_39) ;  /* 0x000000000004b947 */ /* 0x000fea0003800000 */
[----:B------:R3:W5:Y:S02]  /*6170*/  LDG.E.LTC128B.U16 R23, desc[UR48][R8.64+0x10] ;  /* 0x0000103008177981 */ /* 0x000764000c1e1520 */
.L_x_39:
[----:B------:R-:W-:Y:S05]  /*6180*/  BSYNC B1 ;  /* 0x0000000000017941 */ /* 0x000fea0003800000 */
.L_x_38:
[----:B-----5:R4:W-:Y:S04]  /*6190*/  STL [R1+0x50], R0 ;  /* 0x0000500001007387 */ /* 0x0209e80000100800 */
[----:B----4-:R-:W4:Y:S01]  /*61a0*/  LDL.LU R0, [R1+0x18] ;  /* 0x0000180001007983 */ /* 0x010f220000300800 */
[----:B0-----:R-:W-:-:S05]  /*61b0*/  HADD2.F32 R235, -RZ, R23.H0_H0 ;  /* 0x20000017ffeb7230 */ /* 0x001fca0000004100 */
[----:B------:R-:W-:Y:S01]  /*61c0*/  FMUL R235, R235, R16 ;  /* 0x00000010ebeb7220 */ /* 0x000fe20000400000 */
[----:B------:R-:W-:-:S03]  /*61d0*/  ISETP.GT.AND P1, PT, R3, 0x8, P6 ;  /* 0x000000080300780c */ /* 0x000fc60003724270 */
[----:B----4-:R-:W-:Y:S02]  /*61e0*/  FFMA R235, R0, R2, R235 ;  /* 0x0000000200eb7223 */ /* 0x010fe400000000eb */
[----:B------:R0:W5:Y:S01]  /*61f0*/  LDL.LU R0, [R1+0x50] ;  /* 0x0000500001007983 */ /* 0x0001620000300800 */
[----:B------:R-:W-:Y:S02]  /*6200*/  BSSY B1, `(.L_x_40) ;  /* 0x0000005000017945 */ /* 0x000fe40003800000 */
[----:B------:R-:W-:-:S05]  /*6210*/  F2FP.F16.F32.PACK_AB R235, RZ, R235 ;  /* 0x000000ebffeb723e */ /* 0x000fca00000000ff */
[----:B------:R0:W-:Y:S01]  /*6220*/  @P3 STG.E.U16 desc[UR48][R10.64+0x10], R235 ;  /* 0x000010eb0a003986 */ /* 0x0001e2000c101530 */
[----:B------:R-:W-:Y:S05]  /*6230*/  @!P1 BRA `(.L_x_41) ;  /* 0x0000000000049947 */ /* 0x000fea0003800000 */
[----:B------:R4:W5:Y:S02]  /*6240*/  LDG.E.LTC128B.U16 R23, desc[UR48][R8.64+0x12] ;  /* 0x0000123008177981 */ /* 0x000964000c1e1520 */
.L_x_41:
[----:B------:R-:W-:Y:S05]  /*6250*/  BSYNC B1 ;  /* 0x0000000000017941 */ /* 0x000fea0003800000 */
.L_x_40:
[----:B------:R1:W-:Y:S04]  /*6260*/  STL [R1+0x50], R4 ;  /* 0x0000500401007387 */ /* 0x0003e80000100800 */
[----:B-1----:R-:W2:Y:S01]  /*6270*/  LDL.LU R4, [R1+0x1c] ;  /* 0x00001c0001047983 */ /* 0x002ea20000300800 */
[----:B0----5:R-:W-:-:S05]  /*6280*/  HADD2.F32 R235, -RZ, R23.H0_H0 ;  /* 0x20000017ffeb7230 */ /* 0x021fca0000004100 */
[----:B------:R-:W-:Y:S01]  /*6290*/  FMUL R235, R235, R16 ;  /* 0x00000010ebeb7220 */ /* 0x000fe20000400000 */
[----:B------:R-:W-:-:S04]  /*62a0*/  ISETP.GT.AND P4, PT, R0, 0x10, PT ;  /* 0x000000100000780c */ /* 0x000fc80003f84270 */
[----:B------:R-:W-:Y:S01]  /*62b0*/  ISETP.GT.AND P2, PT, R3, RZ, P4 ;  /* 0x000000ff0300720c */ /* 0x000fe20002744270 */
[----:B--2---:R-:W-:Y:S02]  /*62c0*/  FFMA R235, R4, R2, R235 ;  /* 0x0000000204eb7223 */ /* 0x004fe400000000eb */
[----:B------:R0:W5:Y:S01]  /*62d0*/  LDL.LU R4, [R1+0x50] ;  /* 0x0000500001047983 */ /* 0x0001620000300800 */
[----:B------:R-:W-:Y:S02]  /*62e0*/  BSSY B1, `(.L_x_42) ;  /* 0x0000005000017945 */ /* 0x000fe40003800000 */
[----:B------:R-:W-:-:S05]  /*62f0*/  F2FP.F16.F32.PACK_AB R235, RZ, R235 ;  /* 0x000000ebffeb723e */ /* 0x000fca00000000ff */
[----:B------:R0:W-:Y:S02]  /*6300*/  @P1 STG.E.U16 desc[UR48][R10.64+0x12], R235 ;  /* 0x000012eb0a001986 */ /* 0x0001e4000c101530 */
[----:B------:R-:W-:Y:S05]  /*6310*/  @!P2 BRA `(.L_x_43) ;  /* 0x000000000004a947 */ /* 0x000fea0003800000 */
[----:B-----5:R1:W5:Y:S02]  /*6320*/  LDG.E.LTC128B.U16 R23, desc[UR48][R4.64+0x20] ;  /* 0x0000203004177981 */ /* 0x020364000c1e1520 */
.L_x_43:
[----:B------:R-:W-:Y:S05]  /*6330*/  BSYNC B1 ;  /* 0x0000000000017941 */ /* 0x000fea0003800000 */
.L_x_42:
[----:B-----5:R1:W-:Y:S04]  /*6340*/  STL [R1+0x50], R4 ;  /* 0x0000500401007387 */ /* 0x0203e80000100800 */
[----:B-1----:R-:W2:Y:S01]  /*6350*/  LDL.LU R4, [R1+0x20] ;  /* 0x0000200001047983 */ /* 0x002ea20000300800 */
[----:B0-----:R-:W-:-:S05]  /*6360*/  HADD2.F32 R235, -RZ, R23.H0_H0 ;  /* 0x20000017ffeb7230 */ /* 0x001fca0000004100 */
        /* <DEDUP_REMOVED lines=10> */
.L_x_45:
[----:B------:R-:W-:Y:S05]  /*6410*/  BSYNC B1 ;  /* 0x0000000000017941 */ /* 0x000fea0003800000 */
.L_x_44:
[----:B------:R2:W-:Y:S04]  /*6420*/  STL [R1+0x50], R0 ;  /* 0x0000500001007387 */ /* 0x0005e80000100800 */
[----:B--2---:R-:W2:Y:S01]  /*6430*/  LDL.LU R0, [R1+0x24] ;  /* 0x0000240001007983 */ /* 0x004ea20000300800 */
[----:B0----5:R-:W-:-:S05]  /*6440*/  HADD2.F32 R235, -RZ, R23.H0_H0 ;  /* 0x20000017ffeb7230 */ /* 0x021fca0000004100 */
[----:B------:R-:W-:-:S04]  /*6450*/  FMUL R235, R235, R16 ;  /* 0x00000010ebeb7220 */ /* 0x000fc80000400000 */
[----:B--2---:R-:W-:Y:S02]  /*6460*/  FFMA R235, R0, R2, R235 ;  /* 0x0000000200eb7223 */ /* 0x004fe400000000eb */
[----:B------:R0:W5:Y:S01]  /*6470*/  LDL.LU R0, [R1+0x50] ;  /* 0x0000500001007983 */ /* 0x0001620000300800 */
[----:B------:R-:W-:Y:S02]  /*6480*/  BSSY B1, `(.L_x_46) ;  /* 0x0000006000017945 */ /* 0x000fe40003800000 */
[----:B------:R-:W-:-:S05]  /*6490*/  F2FP.F16.F32.PACK_AB R235, RZ, R235 ;  /* 0x000000ebffeb723e */ /* 0x000fca00000000ff */
[----:B------:R0:W-:Y:S01]  /*64a0*/  @P1 STG.E.U16 desc[UR48][R6.64+0x22], R235 ;  /* 0x000022eb06001986 */ /* 0x0001e2000c101530 */
[----:B------:R-:W-:-:S13]  /*64b0*/  ISETP.GT.AND P1, PT, R3, 0x8, P4 ;  /* 0x000000080300780c */ /* 0x000fda0002724270 */
[----:B0-----:R-:W-:Y:S05]  /*64c0*/  @!P1 BRA `(.L_x_47) ;  /* 0x0000000000049947 */ /* 0x001fea0003800000 */
[----:B------:R0:W5:Y:S02]  /*64d0*/  LDG.E.LTC128B.U16 R23, desc[UR48][R8.64+0x20] ;  /* 0x0000203008177981 */ /* 0x000164000c1e1520 */
.L_x_47:
[----:B------:R-:W-:Y:S05]  /*64e0*/  BSYNC B1 ;  /* 0x0000000000017941 */ /* 0x000fea0003800000 */
.L_x_46:
[----:B-----5:R2:W-:Y:S04]  /*64f0*/  STL [R1+0x50], R0 ;  /* 0x0000500001007387 */ /* 0x0205e80000100800 */
[----:B--2---:R-:W2:Y:S01]  /*6500*/  LDL.LU R0, [R1+0x28] ;  /* 0x0000280001007983 */ /* 0x004ea20000300800 */
[----:B------:R-:W-:-:S05]  /*6510*/  HADD2.F32 R235, -RZ, R23.H0_H0 ;  /* 0x20000017ffeb7230 */ /* 0x000fca0000004100 */
[----:B------:R-:W-:Y:S01]  /*6520*/  FMUL R235, R235, R16 ;  /* 0x00000010ebeb7220 */ /* 0x000fe20000400000 */
[----:B------:R-:W-:Y:S03]  /*6530*/  BSSY B1, `(.L_x_48) ;  /* 0x000000a000017945 */ /* 0x000fe60003800000 */
[----:B--2---:R-:W-:Y:S02]  /*6540*/  FFMA R235, R0, R2, R235 ;  /* 0x0000000200eb7223 */ /* 0x004fe400000000eb */
[----:B------:R2:W5:Y:S03]  /*6550*/  LDL.LU R0, [R1+0x50] ;  /* 0x0000500001007983 */ /* 0x0005660000300800 */
[----:B------:R-:W-:Y:S01]  /*6560*/  F2FP.F16.F32.PACK_AB R235, RZ, R235 ;  /* 0x000000ebffeb723e */ /* 0x000fe200000000ff */
[----:B------:R2:W-:Y:S04]  /*6570*/  STL.S16 [R1+0xc], R23 ;  /* 0x00000c1701007387 */ /* 0x0005e80000100600 */
[----:B------:R2:W-:Y:S01]  /*6580*/  @P1 STG.E.U16 desc[UR48][R10.64+0x20], R235 ;  /* 0x000020eb0a001986 */ /* 0x0005e2000c101530 */
[----:B------:R-:W-:-:S13]  /*6590*/  ISETP.GT.AND P1, PT, R3, 0x8, P3 ;  /* 0x000000080300780c */ /* 0x000fda0001f24270 */
[----:B--2---:R-:W-:Y:S05]  /*65a0*/  @!P1 BRA `(.L_x_49) ;  /* 0x0000000000089947 */ /* 0x004fea0003800000 */
[----:B------:R-:W2:Y:S04]  /*65b0*/  LDG.E.LTC128B.U16 R23, desc[UR48][R8.64+0x22] ;  /* 0x0000223008177981 */ /* 0x000ea8000c1e1520 */
[----:B--2---:R2:W-:Y:S02]  /*65c0*/  STL [R1+0xc], R23 ;  /* 0x00000c1701007387 */ /* 0x0045e40000100800 */
.L_x_49:
[----:B------:R-:W-:Y:S05]  /*65d0*/  BSYNC B1 ;  /* 0x0000000000017941 */ /* 0x000fea0003800000 */
.L_x_48:
[----:B--2---:R-:W2:Y:S04]  /*65e0*/  LDL R23, [R1+0xc] ;  /* 0x00000c0001177983 */ /* 0x004ea80000100800 */
[----:B------:R-:W3:Y:S04]  /*65f0*/  LDL.LU R235, [R1+0x2c] ;  /* 0x00002c0001eb7983 */ /* 0x000ee80000300800 */
[----:B------:R-:W-:Y:S04]  /*6600*/  STL.64 [R1+0x60], R8 ;  /* 0x0000600801007387 */ /* 0x000fe80000100a00 */
[----:B------:R-:W-:Y:S04]  /*6610*/  STL.64 [R1+0x58], R6 ;  /* 0x0000580601007387 */ /* 0x000fe80000100a00 */
[----:B------:R1:W-:Y:S04]  /*6620*/  STL [R1+0x50], R4 ;  /* 0x0000500401007387 */ /* 0x0003e80000100800 */
[----:B-1----:R-:W4:Y:S01]  /*6630*/  LDL.LU R4, [R1+0x48] ;  /* 0x0000480001047983 */ /* 0x002f220000300800 */
[----:B--2---:R-:W-:-:S05]  /*6640*/  HADD2.F32 R23, -RZ, R23.H0_H0 ;  /* 0x20000017ff177230 */ /* 0x004fca0000004100 */
[----:B------:R-:W-:-:S04]  /*6650*/  FMUL R23, R23, R16 ;  /* 0x0000001017177220 */ /* 0x000fc80000400000 */
[----:B---3--:R-:W-:-:S05]  /*6660*/  FFMA R23, R235, R2, R23 ;  /* 0x00000002eb177223 */ /* 0x008fca0000000017 */
[----:B------:R-:W-:-:S05]  /*6670*/  F2FP.F16.F32.PACK_AB R23, RZ, R23 ;  /* 0x00000017ff17723e */ /* 0x000fca00000000ff */
[----:B------:R1:W-:Y:S02]  /*6680*/  @P1 STG.E.U16 desc[UR48][R10.64+0x22], R23 ;  /* 0x000022170a001986 */ /* 0x0003e4000c101530 */
[----:B-1----:R-:W-:-:S05]  /*6690*/  IADD3 R23, P1, R234, 0x80, RZ ;  /* 0x00000080ea177810 */ /* 0x002fca0007f3e0ff */
[----:B------:R-:W-:Y:S02]  /*66a0*/  IMAD.X R233, RZ, RZ, UR7, P1 ;  /* 0x00000007ffe97e24 */ /* 0x000fe400088e06ff */
[----:B------:R-:W-:-:S04]  /*66b0*/  IMAD.WIDE.U32 R234, R23, R14, R18 ;  /* 0x0000000e17ea7225 */ /* 0x000fc800078e0012 */
[-C--:B------:R-:W-:Y:S02]  /*66c0*/  IMAD R233, R233, R14.reuse, RZ ;  /* 0x0000000ee9e97224 */ /* 0x080fe400078e02ff */
[----:B------:R-:W-:-:S04]  /*66d0*/  IMAD.WIDE.U32 R6, R23, R14, R236 ;  /* 0x0000000e17067225 */ /* 0x000fc800078e00ec */
[C---:B------:R-:W-:Y:S02]  /*66e0*/  IMAD R233, R23.reuse, R15, R233 ;  /* 0x0000000f17e97224 */ /* 0x040fe400078e02e9 */
[----:B------:R-:W-:-:S04]  /*66f0*/  IMAD.WIDE.U32 R236, R23, R14, R20 ;  /* 0x0000000e17ec7225 */ /* 0x000fc800078e0014 */
[----:B------:R-:W-:Y:S01]  /*6700*/  IMAD.IADD R15, R233, 0x1, R235 ;  /* 0x00000001e90f7824 */ /* 0x000fe200078e02eb */
[----:B0---4-:R-:W-:Y:S01]  /*6710*/  LEA R8, P1, R236, R12, 0x1 ;  /* 0x0000000cec087211 */ /* 0x011fe200078208ff */
[----:B------:R-:W-:-:S04]  /*6720*/  IMAD.MOV.U32 R14, RZ, RZ, R234 ;  /* 0x000000ffff0e7224 */ /* 0x000fc800078e00ea */
[----:B------:R-:W-:-:S04]  /*6730*/  IMAD.WIDE.U32 R234, R22, UR42, R14 ;  /* 0x0000002a16ea7c25 */ /* 0x000fc8000f8e000e */
[----:B------:R-:W-:Y:S02]  /*6740*/  IMAD.IADD R14, R237, 0x1, R233 ;  /* 0x00000001ed0e7824 */ /* 0x000fe400078e02e9 */
[----:B------:R-:W-:-:S03]  /*6750*/  IMAD.IADD R15, R4, 0x1, R235 ;  /* 0x00000001040f7824 */ /* 0x000fc600078e02eb */
[-C--:B------:R-:W-:Y:S02]  /*6760*/  LEA.HI.X R9, R236, R13.reuse, R14, 0x1, P1 ;  /* 0x0000000dec097211 */ /* 0x080fe400008f0c0e */
[C---:B------:R-:W-:Y:S01]  /*6770*/  LEA R14, P1, R234.reuse, R12, 0x1 ;  /* 0x0000000cea0e7211 */ /* 0x040fe200078208ff */
[----:B------:R-:W-:Y:S02]  /*6780*/  IMAD.IADD R20, R233, 0x1, R7 ;  /* 0x00000001e9147824 */ /* 0x000fe400078e0207 */
[----:B------:R0:W-:Y:S01]  /*6790*/  STL.64 [R1], R8 ;  /* 0x0000000801007387 */ /* 0x0001e20000100a00 */
[----:B------:R-:W-:Y:S02]  /*67a0*/  LEA.HI.X R15, R234, R13, R15, 0x1, P1 ;  /* 0x0000000dea0f7211 */ /* 0x000fe400008f0c0f */
[----:B------:R-:W-:-:S05]  /*67b0*/  IADD3 R232, P1, R232, R6, RZ ;  /* 0x00000006e8e87210 */ /* 0x000fca0007f3e0ff */
[----:B------:R-:W-:Y:S01]  /*67c0*/  IMAD.X R21, R20, 0x1, R21, P1 ;  /* 0x0000000114157824 */ /* 0x000fe200008e0615 */
[----:B------:R-:W-:Y:S01]  /*67d0*/  IADD3 R18, P1, R18, R6, RZ ;  /* 0x0000000612127210 */ /* 0x000fe20007f3e0ff */
[----:B0-----:R0:W5:Y:S04]  /*67e0*/  LDL.LU.64 R8, [R1+0x60] ;  /* 0x0000600001087983 */ /* 0x0011680000300a00 */
[----:B------:R-:W-:Y:S01]  /*67f0*/  IMAD.X R19, R19, 0x1, R20, P1 ;  /* 0x0000000113137824 */ /* 0x000fe200008e0614 */
[----:B------:R-:W2:Y:S01]  /*6800*/  LDL.LU R235, [R1+0xc] ;  /* 0x00000c0001eb7983 */ /* 0x000ea20000300800 */
[----:B------:R-:W-:-:S03]  /*6810*/  IMAD.WIDE.U32 R22, R22, UR42, R18 ;  /* 0x0000002a16167c25 */ /* 0x000fc6000f8e0012 */
[----:B------:R0:W5:Y:S01]  /*6820*/  LDL.LU.64 R6, [R1+0x58] ;  /* 0x0000580001067983 */ /* 0x0001620000300a00 */
[-C--:B------:R-:W-:Y:S01]  /*6830*/  LEA R18, P1, R232, R12.reuse, 0x1 ;  /* 0x0000000ce8127211 */ /* 0x080fe200078208ff */
[----:B------:R-:W-:Y:S02]  /*6840*/  IMAD.IADD R20, R4, 0x1, R23 ;  /* 0x0000000104147824 */ /* 0x000fe400078e0217 */
[----:B------:R0:W5:Y:S01]  /*6850*/  LDL.LU R4, [R1+0x50] ;  /* 0x0000500001047983 */ /* 0x0001620000300800 */
[-C--:B------:R-:W-:Y:S02]  /*6860*/  LEA.HI.X R19, R232, R13.reuse, R21, 0x1, P1 ;  /* 0x0000000de8137211 */ /* 0x080fe400008f0c15 */
[----:B------:R-:W-:Y:S02]  /*6870*/  LEA R12, P1, R22, R12, 0x1 ;  /* 0x0000000c160c7211 */ /* 0x000fe400078208ff */
[----:B-----5:R-:W-:Y:S02]  /*6880*/  ISETP.GT.AND P2, PT, R0, 0x18, PT ;  /* 0x000000180000780c */ /* 0x020fe40003f44270 */
[----:B------:R-:W-:-:S02]  /*6890*/  LEA.HI.X R13, R22, R13, R20, 0x1, P1 ;  /* 0x0000000d160d7211 */ /* 0x000fc400008f0c14 */
[----:B------:R-:W-:Y:S01]  /*68a0*/  ISETP.GT.AND P1, PT, R3, RZ, P2 ;  /* 0x000000ff0300720c */ /* 0x000fe20001724270 */
[----:B------:R-:W-:Y:S01]  /*68b0*/  BSSY B1, `(.L_x_50) ;  /* 0x0000004000017945 */ /* 0x000fe20003800000 */
[----:B--2---:R-:W-:-:S11]  /*68c0*/  PRMT R20, R235, 0x7610, R20 ;  /* 0x00007610eb147816 */ /* 0x004fd60000000014 */
[----:B0-----:R-:W-:Y:S05]  /*68d0*/  @!P1 BRA `(.L_x_51) ;  /* 0x0000000000049947 */ /* 0x001fea0003800000 */
[----:B------:R0:W5:Y:S02]  /*68e0*/  LDG.E.LTC128B.U16 R20, desc[UR48][R4.64+0x30] ;  /* 0x0000303004147981 */ /* 0x000164000c1e1520 */
.L_x_51:
[----:B------:R-:W-:Y:S05]  /*68f0*/  BSYNC B1 ;  /* 0x0000000000017941 */ /* 0x000fea0003800000 */
.L_x_50:
[----:B------:R-:W2:Y:S01]  /*6900*/  LDL.LU R22, [R1+0x30] ;  /* 0x0000300001167983 */ /* 0x000ea20000300800 */
[----:B-----5:R-:W-:Y:S01]  /*6910*/  HADD2.F32 R21, -RZ, R20.H0_H0 ;  /* 0x20000014ff157230 */ /* 0x020fe20000004100 */
[----:B------:R-:W-:Y:S04]  /*6920*/  BSSY B1, `(.L_x_52) ;  /* 0x0000009000017945 */ /* 0x000fe80003800000 */
[----:B------:R-:W-:-:S04]  /*6930*/  FMUL R21, R21, R16 ;  /* 0x0000001015157220 */ /* 0x000fc80000400000 */
[----:B--2---:R-:W-:-:S05]  /*6940*/  FFMA R21, R22, R2, R21 ;  /* 0x0000000216157223 */ /* 0x004fca0000000015 */
[----:B------:R-:W-:-:S05]  /*6950*/  F2FP.F16.F32.PACK_AB R21, RZ, R21 ;  /* 0x00000015ff15723e */ /* 0x000fca00000000ff */
[----:B------:R1:W-:Y:S01]  /*6960*/  @P1 STG.E.U16 desc[UR48][R6.64+0x30], R21 ;  /* 0x0000301506001986 */ /* 0x0003e2000c101530 */
[----:B------:R-:W-:-:S04]  /*6970*/  ISETP.GT.AND P1, PT, R0, 0x19, PT ;  /* 0x000000190000780c */ /* 0x000fc80003f24270 */
[----:B------:R-:W-:-:S13]  /*6980*/  ISETP.GT.AND P5, PT, R3, RZ, P1 ;  /* 0x000000ff0300720c */ /* 0x000fda0000fa4270 */
[----:B-1----:R-:W-:Y:S05]  /*6990*/  @!P5 BRA `(.L_x_53) ;  /* 0x000000000004d947 */ /* 0x002fea0003800000 */
[----:B------:R1:W5:Y:S02]  /*69a0*/  LDG.E.LTC128B.U16 R20, desc[UR48][R4.64+0x32] ;  /* 0x0000323004147981 */ /* 0x000364000c1e1520 */
.L_x_53:
[----:B------:R-:W-:Y:S05]  /*69b0*/  BSYNC B1 ;  /* 0x0000000000017941 */ /* 0x000fea0003800000 */
.L_x_52:
[----:B------:R-:W2:Y:S01]  /*69c0*/  LDL.LU R22, [R1+0x34] ;  /* 0x0000340001167983 */ /* 0x000ea20000300800 */
[----:B-----5:R-:W-:Y:S01]  /*69d0*/  HADD2.F32 R21, -RZ, R20.H0_H0 ;  /* 0x20000014ff157230 */ /* 0x020fe20000004100 */
[----:B------:R-:W-:Y:S04]  /*69e0*/  BSSY B1, `(.L_x_54) ;  /* 0x0000008000017945 */ /* 0x000fe80003800000 */
[----:B------:R-:W-:-:S04]  /*69f0*/  FMUL R21, R21, R16 ;  /* 0x0000001015157220 */ /* 0x000fc80000400000 */
[----:B--2---:R-:W-:-:S05]  /*6a00*/  FFMA R21, R22, R2, R21 ;  /* 0x0000000216157223 */ /* 0x004fca0000000015 */
[----:B------:R-:W-:-:S05]  /*6a10*/  F2FP.F16.F32.PACK_AB R21, RZ, R21 ;  /* 0x00000015ff15723e */ /* 0x000fca00000000ff */
[----:B------:R2:W-:Y:S01]  /*6a20*/  @P5 STG.E.U16 desc[UR48][R6.64+0x32], R21 ;  /* 0x0000321506005986 */ /* 0x0005e2000c101530 */
[----:B------:R-:W-:-:S13]  /*6a30*/  ISETP.GT.AND P5, PT, R3, 0x8, P2 ;  /* 0x000000080300780c */ /* 0x000fda00017a4270 */
[----:B--2---:R-:W-:Y:S05]  /*6a40*/  @!P5 BRA `(.L_x_55) ;  /* 0x000000000004d947 */ /* 0x004fea0003800000 */
[----:B------:R2:W5:Y:S02]  /*6a50*/  LDG.E.LTC128B.U16 R20, desc[UR48][R8.64+0x30] ;  /* 0x0000303008147981 */ /* 0x000564000c1e1520 */
.L_x_55:
[----:B------:R-:W-:Y:S05]  /*6a60*/  BSYNC B1 ;  /* 0x0000000000017941 */ /* 0x000fea0003800000 */
.L_x_54:
[----:B------:R-:W3:Y:S01]  /*6a70*/  LDL.LU R22, [R1+0x38] ;  /* 0x0000380001167983 */ /* 0x000ee20000300800 */
[----:B-----5:R-:W-:Y:S01]  /*6a80*/  HADD2.F32 R21, -RZ, R20.H0_H0 ;  /* 0x20000014ff157230 */ /* 0x020fe20000004100 */
[----:B------:R-:W-:Y:S01]  /*6a90*/  BSSY B1, `(.L_x_56) ;  /* 0x0000009000017945 */ /* 0x000fe20003800000 */
[----:B------:R-:W-:-:S03]  /*6aa0*/  PRMT R232, R20, 0x7610, R232 ;  /* 0x0000761014e87816 */ /* 0x000fc600000000e8 */
[----:B------:R-:W-:-:S04]  /*6ab0*/  FMUL R21, R21, R16 ;  /* 0x0000001015157220 */ /* 0x000fc80000400000 */
[----:B---3--:R-:W-:-:S05]  /*6ac0*/  FFMA R21, R22, R2, R21 ;  /* 0x0000000216157223 */ /* 0x008fca0000000015 */
[----:B------:R-:W-:-:S05]  /*6ad0*/  F2FP.F16.F32.PACK_AB R21, RZ, R21 ;  /* 0x00000015ff15723e */ /* 0x000fca00000000ff */
[----:B------:R3:W-:Y:S01]  /*6ae0*/  @P5 STG.E.U16 desc[UR48][R10.64+0x30], R21 ;  /* 0x000030150a005986 */ /* 0x0007e2000c101530 */
[----:B------:R-:W-:-:S13]  /*6af0*/  ISETP.GT.AND P5, PT, R3, 0x8, P1 ;  /* 0x000000080300780c */ /* 0x000fda0000fa4270 */
[----:B---3--:R-:W-:Y:S05]  /*6b00*/  @!P5 BRA `(.L_x_57) ;  /* 0x000000000004d947 */ /* 0x008fea0003800000 */
[----:B------:R3:W5:Y:S02]  /*6b10*/  LDG.E.LTC128B.U16 R232, desc[UR48][R8.64+0x32] ;  /* 0x0000323008e87981 */ /* 0x000764000c1e1520 */
.L_x_57:
[----:B------:R-:W-:Y:S05]  /*6b20*/  BSYNC B1 ;  /* 0x0000000000017941 */ /* 0x000fea0003800000 */
.L_x_56:
[----:B------:R-:W4:Y:S04]  /*6b30*/  LDL.LU R21, [R1+0x3c] ;  /* 0x00003c0001157983 */ /* 0x000f280000300800 */
[----:B------:R-:W2:Y:S01]  /*6b40*/  LDL.LU.64 R22, [R1] ;  /* 0x0000000001167983 */ /* 0x000ea20000300a00 */
[----:B-----5:R-:W-:Y:S02]  /*6b50*/  HADD2.F32 R20, -RZ, R232.H0_H0 ;  /* 0x200000e8ff147230 */ /* 0x020fe40000004100 */
[----:B------:R-:W-:Y:S02]  /*6b60*/  IMAD.U32 R234, RZ, RZ, UR8 ;  /* 0x00000008ffea7e24 */ /* 0x000fe4000f8e00ff */
[----:B------:R-:W-:Y:S02]  /*6b70*/  IMAD.U32 R233, RZ, RZ, UR8 ;  /* 0x00000008ffe97e24 */ /* 0x000fe4000f8e00ff */
[----:B------:R-:W-:Y:S01]  /*6b80*/  FMUL R20, R20, R16 ;  /* 0x0000001014147220 */ /* 0x000fe20000400000 */
[----:B------:R-:W-:-:S03]  /*6b90*/  IMAD.SHL.U32 R234, R234, 0x100, RZ ;  /* 0x00000100eaea7824 */ /* 0x000fc600078e00ff */
[----:B----4-:R-:W-:-:S05]  /*6ba0*/  FFMA R20, R21, R2, R20 ;  /* 0x0000000215147223 */ /* 0x010fca0000000014 */
[----:B------:R-:W-:-:S05]  /*6bb0*/  F2FP.F16.F32.PACK_AB R20, RZ, R20 ;  /* 0x00000014ff14723e */ /* 0x000fca00000000ff */
[----:B------:R4:W-:Y:S02]  /*6bc0*/  @P5 STG.E.U16 desc[UR48][R10.64+0x32], R20 ;  /* 0x000032140a005986 */ /* 0x0009e4000c101530 */
[----:B----4-:R-:W-:-:S05]  /*6bd0*/  IMAD.U32 R20, RZ, RZ, UR9 ;  /* 0x00000009ff147e24 */ /* 0x010fca000f8e00ff */
[----:B------:R-:W-:Y:S02]  /*6be0*/  SHF.L.U64.HI R233, R233, 0x8, R20 ;  /* 0x00000008e9e97819 */ /* 0x000fe40000010214 */
[----:B------:R-:W-:-:S05]  /*6bf0*/  IADD3 R20, P5, R234, R6, RZ ;  /* 0x00000006ea147210 */ /* 0x000fca0007fbe0ff */
[----:B------:R-:W-:Y:S01]  /*6c00*/  IMAD.X R21, R233, 0x1, R7, P5 ;  /* 0x00000001e9157824 */ /* 0x000fe200028e0607 */
[----:B------:R-:W-:-:S13]  /*6c10*/  ISETP.GT.AND P5, PT, R3, 0x80, P0 ;  /* 0x000000800300780c */ /* 0x000fda00007a4270 */
[----:B--2---:R-:W2:Y:S01]  /*6c20*/  @P5 LDG.E.LTC128B.U16 R232, desc[UR48][R22.64] ;  /* 0x0000003016e85981 */ /* 0x004ea2000c1e1520 */
[----:B------:R-:W-:Y:S01]  /*6c30*/  BSSY B1, `(.L_x_58) ;  /* 0x000000a000017945 */ /* 0x000fe20003800000 */
[----:B--2---:R-:W-:-:S05]  /*6c40*/  HADD2.F32 R22, -RZ, R232.H0_H0 ;  /* 0x200000e8ff167230 */ /* 0x004fca0000004100 */
[----:B------:R-:W-:-:S04]  /*6c50*/  FMUL R22, R22, R16 ;  /* 0x0000001016167220 */ /* 0x000fc80000400000 */
[----:B------:R-:W-:-:S05]  /*6c60*/  FFMA R22, R216, R2, R22 ;  /* 0x00000002d8167223 */ /* 0x000fca0000000016 */
[----:B------:R-:W-:-:S05]  /*6c70*/  F2FP.F16.F32.PACK_AB R22, RZ, R22 ;  /* 0x00000016ff16723e */ /* 0x000fca00000000ff */
[----:B------:R2:W-:Y:S01]  /*6c80*/  @P5 STG.E.U16 desc[UR48][R20.64], R22 ;  /* 0x0000001614005986 */ /* 0x0005e2000c101530 */
[----:B------:R-:W-:-:S04]  /*6c90*/  LOP3.LUT P5, RZ, R17, 0x4, RZ, 0xc0, !PT ;  /* 0x0000000411ff7812 */ /* 0x000fc800078ac0ff */
[----:B------:R-:W-:-:S13]  /*6ca0*/  ISETP.GT.AND P5, PT, R3, 0x80, P5 ;  /* 0x000000800300780c */ /* 0x000fda0002fa4270 */
[----:B--2---:R-:W-:Y:S05]  /*6cb0*/  @!P5 BRA `(.L_x_59) ;  /* 0x000000000004d947 */ /* 0x004fea0003800000 */
[----:B------:R2:W5:Y:S02]  /*6cc0*/  LDG.E.LTC128B.U16 R232, desc[UR48][R14.64+0x2] ;  /* 0x000002300ee87981 */ /* 0x000564000c1e1520 */
.L_x_59:
[----:B------:R-:W-:Y:S05]  /*6cd0*/  BSYNC B1 ;  /* 0x0000000000017941 */ /* 0x000fea0003800000 */
.L_x_58:
[----:B-----5:R-:W-:-:S05]  /*6ce0*/  HADD2.F32 R22, -RZ, R232.H0_H0 ;  /* 0x200000e8ff167230 */ /* 0x020fca0000004100 */
[----:B------:R-:W-:-:S04]  /*6cf0*/  FMUL R22, R22, R16 ;  /* 0x0000001016167220 */ /* 0x000fc80000400000 */
[----:B------:R-:W-:Y:S02]  /*6d00*/  FFMA R22, R217, R2, R22 ;  /* 0x00000002d9167223 */ /* 0x000fe40000000016 */
[----:B------:R-:W4:Y:S01]  /*6d10*/  LDL R217, [R1+0x8] ;  /* 0x0000080001d97983 */ /* 0x000f220000100800 */
[----:B------:R-:W-:Y:S01]  /*6d20*/  ISETP.GT.AND P0, PT, R3, 0x88, P0 ;  /* 0x000000880300780c */ /* 0x000fe20000704270 */
[----:B------:R-:W-:Y:S01]  /*6d30*/  IMAD.U32 R23, RZ, RZ, UR8 ;  /* 0x00000008ff177e24 */ /* 0x000fe2000f8e00ff */
[----:B------:R-:W-:Y:S01]  /*6d40*/  F2FP.F16.F32.PACK_AB R22, RZ, R22 ;  /* 0x00000016ff16723e */ /* 0x000fe200000000ff */
[----:B------:R-:W-:Y:S02]  /*6d50*/  BSSY B1, `(.L_x_60) ;  /* 0x0000007000017945 */ /* 0x000fe40003800000 */
[----:B------:R-:W-:Y:S02]  /*6d60*/  IMAD.SHL.U32 R23, R23, 0x10, RZ ;  /* 0x0000001017177824 */ /* 0x000fe400078e00ff */
[----:B------:R0:W-:Y:S03]  /*6d70*/  @P5 STG.E.U16 desc[UR48][R20.64+0x2], R22 ;  /* 0x0000021614005986 */ /* 0x0001e6000c101530 */
[----:B0-----:R-:W-:-:S05]  /*6d80*/  IADD3 R22, P5, R20, R23, RZ ;  /* 0x0000001714167210 */ /* 0x001fca0007fbe0ff */
[----:B----4-:R-:W-:Y:S01]  /*6d90*/  IMAD.X R23, R21, 0x1, R217, P5 ;  /* 0x0000000115177824 */ /* 0x010fe200028e06d9 */
[----:B------:R-:W-:Y:S07]  /*6da0*/  @!P0 BRA `(.L_x_61) ;  /* 0x0000000000048947 */ /* 0x000fee0003800000 */
[----:B------:R0:W5:Y:S02]  /*6db0*/  LDG.E.LTC128B.U16 R232, desc[UR48][R18.64] ;  /* 0x0000003012e87981 */ /* 0x000164000c1e1520 */
.L_x_61:
[----:B------:R-:W-:Y:S05]  /*6dc0*/  BSYNC B1 ;  /* 0x0000000000017941 */ /* 0x000fea0003800000 */
.L_x_60:
[----:B0----5:R-:W-:Y:S01]  /*6dd0*/  HADD2.F32 R19, -RZ, R232.H0_H0 ;  /* 0x200000e8ff137230 */ /* 0x021fe20000004100 */
[----:B------:R-:W-:Y:S01]  /*6de0*/  LOP3.LUT P5, RZ, R17, 0x4, RZ, 0xc0, !PT ;  /* 0x0000000411ff7812 */ /* 0x000fe200078ac0ff */
[----:B------:R-:W-:Y:S03]  /*6df0*/  BSSY B1, `(.L_x_62) ;  /* 0x0000008000017945 */ /* 0x000fe60003800000 */
[----:B------:R-:W-:-:S04]  /*6e00*/  FMUL R19, R19, R16 ;  /* 0x0000001013137220 */ /* 0x000fc80000400000 */
[----:B------:R-:W-:-:S05]  /*6e10*/  FFMA R19, R218, R2, R19 ;  /* 0x00000002da137223 */ /* 0x000fca0000000013 */
[----:B------:R-:W-:-:S05]  /*6e20*/  F2FP.F16.F32.PACK_AB R19, RZ, R19 ;  /* 0x00000013ff13723e */ /* 0x000fca00000000ff */
[----:B------:R0:W-:Y:S01]  /*6e30*/  @P0 STG.E.U16 desc[UR48][R22.64], R19 ;  /* 0x0000001316000986 */ /* 0x0001e2000c101530 */
[----:B------:R-:W-:-:S13]  /*6e40*/  ISETP.GT.AND P0, PT, R3, 0x88, P5 ;  /* 0x000000880300780c */ /* 0x000fda0002f04270 */
[----:B0-----:R-:W-:Y:S05]  /*6e50*/  @!P0 BRA `(.L_x_63) ;  /* 0x0000000000048947 */ /* 0x001fea0003800000 */
[----:B------:R0:W5:Y:S02]  /*6e60*/  LDG.E.LTC128B.U16 R232, desc[UR48][R12.64+0x2] ;  /* 0x000002300ce87981 */ /* 0x000164000c1e1520 */
.L_x_63:
[----:B------:R-:W-:Y:S05]  /*6e70*/  BSYNC B1 ;  /* 0x0000000000017941 */ /* 0x000fea0003800000 */
.L_x_62:
[----:B-----5:R-:W-:Y:S01]  /*6e80*/  HADD2.F32 R19, -RZ, R232.H0_H0 ;  /* 0x200000e8ff137230 */ /* 0x020fe20000004100 */
[----:B------:R-:W-:Y:S01]  /*6e90*/  LOP3.LUT P5, RZ, R17, 0x2, RZ, 0xc0, !PT ;  /* 0x0000000211ff7812 */ /* 0x000fe200078ac0ff */
[----:B------:R-:W-:Y:S03]  /*6ea0*/  BSSY B1, `(.L_x_64) ;  /* 0x000000b000017945 */ /* 0x000fe60003800000 */
[----:B------:R-:W-:Y:S01]  /*6eb0*/  FMUL R18, R19, R16 ;  /* 0x0000001013127220 */ /* 0x000fe20000400000 */
[----:B------:R-:W-:-:S03]  /*6ec0*/  @P0 IMAD.MOV.U32 R19, RZ, RZ, R23 ;  /* 0x000000ffff130224 */ /* 0x000fc600078e0017 */
[----:B------:R-:W-:-:S05]  /*6ed0*/  FFMA R18, R219, R2, R18 ;  /* 0x00000002db127223 */ /* 0x000fca0000000012 */
[----:B------:R-:W-:-:S04]  /*6ee0*/  F2FP.F16.F32.PACK_AB R18, RZ, R18 ;  /* 0x00000012ff12723e */ /* 0x000fc800000000ff */
[----:B------:R-:W-:Y:S01]  /*6ef0*/  PRMT R216, R18, 0x7610, R216 ;  /* 0x0000761012d87816 */ /* 0x000fe200000000d8 */
[----:B------:R-:W-:-:S05]  /*6f00*/  @P0 IMAD.MOV.U32 R18, RZ, RZ, R22 ;  /* 0x000000ffff120224 */ /* 0x000fca00078e0016 */
[----:B------:R4:W-:Y:S01]  /*6f10*/  @P0 STG.E.U16 desc[UR48][R18.64+0x2], R216 ;  /* 0x000002d812000986 */ /* 0x0009e2000c101530 */
[----:B------:R-:W-:-:S13]  /*6f20*/  ISETP.GT.AND P0, PT, R3, 0x80, P5 ;  /* 0x000000800300780c */ /* 0x000fda0002f04270 */
[----:B----4-:R-:W-:Y:S05]  /*6f30*/  @!P0 BRA `(.L_x_65) ;  /* 0x0000000000048947 */ /* 0x010fea0003800000 */
[----:B------:R4:W5:Y:S02]  /*6f40*/  LDG.E.LTC128B.U16 R232, desc[UR48][R14.64+0x10] ;  /* 0x000010300ee87981 */ /* 0x000964000c1e1520 */
.L_x_65:
[----:B------:R-:W-:Y:S05]  /*6f50*/  BSYNC B1 ;  /* 0x0000000000017941 */ /* 0x000fea0003800000 */
.L_x_64:
[----:B-----5:R-:W-:Y:S01]  /*6f60*/  HADD2.F32 R19, -RZ, R232.H0_H0 ;  /* 0x200000e8ff137230 */ /* 0x020fe20000004100 */
[----:B------:R-:W-:Y:S01]  /*6f70*/  BSSY B1, `(.L_x_66) ;  /* 0x000000b000017945 */ /* 0x000fe20003800000 */
[----:B------:R-:W-:-:S03]  /*6f80*/  @P0 IMAD.MOV.U32 R18, RZ, RZ, R20 ;  /* 0x000000ffff120224 */ /* 0x000fc600078e0014 */
[----:B------:R-:W-:-:S04]  /*6f90*/  FMUL R19, R19, R16 ;  /* 0x0000001013137220 */ /* 0x000fc80000400000 */
[----:B------:R-:W-:-:S05]  /*6fa0*/  FFMA R19, R220, R2, R19 ;  /* 0x00000002dc137223 */ /* 0x000fca0000000013 */
[----:B------:R-:W-:-:S04]  /*6fb0*/  F2FP.F16.F32.PACK_AB R19, RZ, R19 ;  /* 0x00000013ff13723e */ /* 0x000fc800000000ff */
[----:B------:R-:W-:Y:S01]  /*6fc0*/  PRMT R216, R19, 0x7610, R216 ;  /* 0x0000761013d87816 */ /* 0x000fe200000000d8 */
[----:B------:R-:W-:-:S05]  /*6fd0*/  @P0 IMAD.MOV.U32 R19, RZ, RZ, R21 ;  /* 0x000000ffff130224 */ /* 0x000fca00078e0015 */
[----:B------:R0:W-:Y:S01]  /*6fe0*/  @P0 STG.E.U16 desc[UR48][R18.64+0x10], R216 ;  /* 0x000010d812000986 */ /* 0x0001e2000c101530 */
[----:B------:R-:W-:-:S13]  /*6ff0*/  ISETP.GT.AND P0, PT, R3, 0x80, P6 ;  /* 0x000000800300780c */ /* 0x000fda0003704270 */
[----:B0-----:R-:W-:Y:S05]  /*7000*/  @!P0 BRA `(.L_x_67) ;  /* 0x0000000000048947 */ /* 0x001fea0003800000 */
[----:B------:R0:W5:Y:S02]  /*7010*/  LDG.E.LTC128B.U16 R232, desc[UR48][R14.64+0x12] ;  /* 0x000012300ee87981 */ /* 0x000164000c1e1520 */
.L_x_67:
[----:B------:R-:W-:Y:S05]  /*7020*/  BSYNC B1 ;  /* 0x0000000000017941 */ /* 0x000fea0003800000 */
.L_x_66:
[----:B-----5:R-:W-:Y:S01]  /*7030*/  HADD2.F32 R19, -RZ, R232.H0_H0 ;  /* 0x200000e8ff137230 */ /* 0x020fe20000004100 */
[----:B------:R-:W-:Y:S01]  /*7040*/  ISETP.GT.AND P5, PT, R3, 0x88, P5 ;  /* 0x000000880300780c */ /* 0x000fe20002fa4270 */
        /* <DEDUP_REMOVED lines=8> */
[----:B------:R-:W-:Y:S05]  /*70d0*/  @!P5 BRA `(.L_x_69) ;  /* 0x000000000004d947 */ /* 0x000fea0003800000 */
[----:B------:R0:W5:Y:S02]  /*70e0*/  LDG.E.LTC128B.U16 R232, desc[UR48][R12.64+0x10] ;  /* 0x000010300ce87981 */ /* 0x000164000c1e1520 */
.L_x_69:
[----:B------:R-:W-:Y:S05]  /*70f0*/  BSYNC B1 ;  /* 0x0000000000017941 */ /* 0x000fea0003800000 */
.L_x_68:
[----:B0----5:R-:W-:Y:S01]  /*7100*/  HADD2.F32 R19, -RZ, R232.H0_H0 ;  /* 0x200000e8ff137230 */ /* 0x021fe20000004100 */
[----:B------:R-:W-:Y:S01]  /*7110*/  ISETP.GT.AND P0, PT, R3, 0x88, P6 ;  /* 0x000000880300780c */ /* 0x000fe20003704270 */
[----:B------:R-:W-:Y:S01]  /*7120*/  @P5 IMAD.MOV.U32 R18, RZ, RZ, R22 ;  /* 0x000000ffff125224 */ /* 0x000fe200078e0016 */
[----:B------:R-:W-:Y:S02]  /*7130*/  BSSY B1, `(.L_x_70) ;  /* 0x0000009000017945 */ /* 0x000fe40003800000 */
[----:B------:R-:W-:-:S04]  /*7140*/  FMUL R19, R19, R16 ;  /* 0x0000001013137220 */ /* 0x000fc80000400000 */
[----:B------:R-:W-:-:S05]  /*7150*/  FFMA R19, R222, R2, R19 ;  /* 0x00000002de137223 */ /* 0x000fca0000000013 */
[----:B------:R-:W-:-:S04]  /*7160*/  F2FP.F16.F32.PACK_AB R19, RZ, R19 ;  /* 0x00000013ff13723e */ /* 0x000fc800000000ff */
[----:B------:R-:W-:Y:S01]  /*7170*/  PRMT R216, R19, 0x7610, R216 ;  /* 0x0000761013d87816 */ /* 0x000fe200000000d8 */
[----:B------:R-:W-:-:S05]  /*7180*/  @P5 IMAD.MOV.U32 R19, RZ, RZ, R23 ;  /* 0x000000ffff135224 */ /* 0x000fca00078e0017 */
[----:B------:R0:W-:Y:S01]  /*7190*/  @P5 STG.E.U16 desc[UR48][R18.64+0x10], R216 ;  /* 0x000010d812005986 */ /* 0x0001e2000c101530 */
[----:B------:R-:W-:Y:S05]  /*71a0*/  @!P0 BRA `(.L_x_71) ;  /* 0x0000000000048947 */ /* 0x000fea0003800000 */
[----:B------:R0:W5:Y:S02]  /*71b0*/  LDG.E.LTC128B.U16 R232, desc[UR48][R12.64+0x12] ;  /* 0x000012300ce87981 */ /* 0x000164000c1e1520 */
.L_x_71:
[----:B------:R-:W-:Y:S05]  /*71c0*/  BSYNC B1 ;  /* 0x0000000000017941 */ /* 0x000fea0003800000 */
.L_x_70:
[----:B0----5:R-:W-:Y:S01]  /*71d0*/  HADD2.F32 R19, -RZ, R232.H0_H0 ;  /* 0x200000e8ff137230 */ /* 0x021fe20000004100 */
        /* <DEDUP_REMOVED lines=11> */
.L_x_73:
[----:B------:R-:W-:Y:S05]  /*7290*/  BSYNC B1 ;  /* 0x0000000000017941 */ /* 0x000fea0003800000 */
.L_x_72:
        /* <DEDUP_REMOVED lines=12> */
.L_x_75:
[----:B------:R-:W-:Y:S05]  /*7360*/  BSYNC B1 ;  /* 0x0000000000017941 */ /* 0x000fea0003800000 */
.L_x_74:
        /* <DEDUP_REMOVED lines=12> */
.L_x_77:
[----:B------:R-:W-:Y:S05]  /*7430*/  BSYNC B1 ;  /* 0x0000000000017941 */ /* 0x000fea0003800000 */
.L_x_76:
        /* <DEDUP_REMOVED lines=12> */
.L_x_79:
[----:B------:R-:W-:Y:S05]  /*7500*/  BSYNC B1 ;  /* 0x0000000000017941 */ /* 0x000fea0003800000 */
.L_x_78:
        /* <DEDUP_REMOVED lines=12> */
.L_x_81:
[----:B------:R-:W-:Y:S05]  /*75d0*/  BSYNC B1 ;  /* 0x0000000000017941 */ /* 0x000fea0003800000 */
.L_x_80:
        /* <DEDUP_REMOVED lines=12> */
.L_x_83:
[----:B------:R-:W-:Y:S05]  /*76a0*/  BSYNC B1 ;  /* 0x0000000000017941 */ /* 0x000fea0003800000 */
.L_x_82:
        /* <DEDUP_REMOVED lines=12> */
.L_x_85:
[----:B------:R-:W-:Y:S05]  /*7770*/  BSYNC B1 ;  /* 0x0000000000017941 */ /* 0x000fea0003800000 */
.L_x_84:
        /* <DEDUP_REMOVED lines=12> */
.L_x_87:
[----:B------:R-:W-:Y:S05]  /*7840*/  BSYNC B1 ;  /* 0x0000000000017941 */ /* 0x000fea0003800000 */
.L_x_86:
[----:B0----5:R-:W-:Y:S01]  /*7850*/  HADD2.F32 R19, -RZ, R232.H0_H0 ;  /* 0x200000e8ff137230 */ /* 0x021fe20000004100 */
[----:B------:R-:W-:Y:S01]  /*7860*/  ISETP.GT.AND P3, PT, R0, 0x20, PT ;  /* 0x000000200000780c */ /* 0x000fe20003f64270 */
[----:B------:R-:W-:Y:S03]  /*7870*/  BSSY B1, `(.L_x_88) ;  /* 0x0000009000017945 */ /* 0x000fe60003800000 */
[----:B------:R-:W-:Y:S01]  /*7880*/  FMUL R18, R19, R16 ;  /* 0x0000001013127220 */ /* 0x000fe20000400000 */
[----:B------:R-:W-:Y:S02]  /*7890*/  ISETP.GT.AND P0, PT, R3, RZ, P3 ;  /* 0x000000ff0300720c */ /* 0x000fe40001f04270 */
[----:B------:R-:W-:Y:S01]  /*78a0*/  P2R R216, PR, RZ, 0x8 ;  /* 0x00000008ffd87803 */ /* 0x000fe20000000000 */
[----:B------:R-:W-:-:S05]  /*78b0*/  FFMA R18, R231, R2, R18 ;  /* 0x00000002e7127223 */ /* 0x000fca0000000012 */
[----:B------:R-:W-:-:S05]  /*78c0*/  F2FP.F16.F32.PACK_AB R18, RZ, R18 ;  /* 0x00000012ff12723e */ /* 0x000fca00000000ff */
[----:B------:R0:W-:Y:S01]  /*78d0*/  @P1 STG.E.U16 desc[UR48][R22.64+0x32], R18 ;  /* 0x0000321216001986 */ /* 0x0001e2000c101530 */
[----:B------:R-:W-:Y:S05]  /*78e0*/  @!P0 BRA `(.L_x_89) ;  /* 0x0000000000048947 */ /* 0x000fea0003800000 */
[----:B------:R0:W5:Y:S02]  /*78f0*/  LDG.E.LTC128B.U16 R232, desc[UR48][R4.64+0x40] ;  /* 0x0000403004e87981 */ /* 0x000164000c1e1520 */
.L_x_89:
[----:B------:R-:W-:Y:S05]  /*7900*/  BSYNC B1 ;  /* 0x0000000000017941 */ /* 0x000fea0003800000 */
.L_x_88:
[----:B-----5:R-:W-:Y:S01]  /*7910*/  HADD2.F32 R19, -RZ, R232.H0_H0 ;  /* 0x200000e8ff137230 */ /* 0x020fe20000004100 */
[----:B------:R-:W-:Y:S01]  /*7920*/  ISETP.GT.AND P2, PT, R0, 0x21, PT ;  /* 0x000000210000780c */ /* 0x000fe20003f44270 */
[----:B------:R-:W-:Y:S03]  /*7930*/  BSSY B1, `(.L_x_90) ;  /* 0x0000009000017945 */ /* 0x000fe60003800000 */
[----:B------:R-:W-:Y:S01]  /*7940*/  FMUL R19, R19, R16 ;  /* 0x0000001013137220 */ /* 0x000fe20000400000 */
[----:B------:R-:W-:Y:S02]  /*7950*/  ISETP.GT.AND P1, PT, R3, RZ, P2 ;  /* 0x000000ff0300720c */ /* 0x000fe40001724270 */
[----:B0-----:R-:W-:Y:S01]  /*7960*/  P2R R22, PR, RZ, 0x4 ;  /* 0x00000004ff167803 */ /* 0x001fe20000000000 */
[----:B------:R-:W-:-:S05]  /*7970*/  FFMA R19, R200, R2, R19 ;  /* 0x00000002c8137223 */ /* 0x000fca0000000013 */
[----:B------:R-:W-:-:S05]  /*7980*/  F2FP.F16.F32.PACK_AB R19, RZ, R19 ;  /* 0x00000013ff13723e */ /* 0x000fca00000000ff */
[----:B------:R0:W-:Y:S01]  /*7990*/  @P0 STG.E.U16 desc[UR48][R6.64+0x40], R19 ;  /* 0x0000401306000986 */ /* 0x0001e2000c101530 */
[----:B------:R-:W-:Y:S05]  /*79a0*/  @!P1 BRA `(.L_x_91) ;  /* 0x0000000000049947 */ /* 0x000fea0003800000 */
[----:B------:R0:W5:Y:S02]  /*79b0*/  LDG.E.LTC128B.U16 R232, desc[UR48][R4.64+0x42] ;  /* 0x0000423004e87981 */ /* 0x000164000c1e1520 */
.L_x_91:
[----:B------:R-:W-:Y:S05]  /*79c0*/  BSYNC B1 ;  /* 0x0000000000017941 */ /* 0x000fea0003800000 */
.L_x_90:
[----:B0----5:R-:W-:Y:S01]  /*79d0*/  HADD2.F32 R19, -RZ, R232.H0_H0 ;  /* 0x200000e8ff137230 */ /* 0x021fe20000004100 */
[----:B------:R-:W-:Y:S01]  /*79e0*/  ISETP.GT.AND P0, PT, R3, 0x8, P3 ;  /* 0x000000080300780c */ /* 0x000fe20001f04270 */
[----:B------:R-:W-:Y:S03]  /*79f0*/  BSSY B1, `(.L_x_92) ;  /* 0x0000007000017945 */ /* 0x000fe60003800000 */
[----:B------:R-:W-:-:S04]  /*7a00*/  FMUL R18, R19, R16 ;  /* 0x0000001013127220 */ /* 0x000fc80000400000 */
[----:B------:R-:W-:-:S05]  /*7a10*/  FFMA R18, R201, R2, R18 ;  /* 0x00000002c9127223 */ /* 0x000fca0000000012 */
[----:B------:R-:W-:-:S05]  /*7a20*/  F2FP.F16.F32.PACK_AB R18, RZ, R18 ;  /* 0x00000012ff12723e */ /* 0x000fca00000000ff */
[----:B------:R0:W-:Y:S01]  /*7a30*/  @P1 STG.E.U16 desc[UR48][R6.64+0x42], R18 ;  /* 0x0000421206001986 */ /* 0x0001e2000c101530 */
[----:B------:R-:W-:Y:S05]  /*7a40*/  @!P0 BRA `(.L_x_93) ;  /* 0x0000000000048947 */ /* 0x000fea0003800000 */
[----:B------:R0:W5:Y:S02]  /*7a50*/  LDG.E.LTC128B.U16 R232, desc[UR48][R8.64+0x40] ;  /* 0x0000403008e87981 */ /* 0x000164000c1e1520 */
.L_x_93:
[----:B------:R-:W-:Y:S05]  /*7a60*/  BSYNC B1 ;  /* 0x0000000000017941 */ /* 0x000fea0003800000 */
.L_x_92:
[----:B-----5:R-:W-:Y:S01]  /*7a70*/  HADD2.F32 R19, -RZ, R232.H0_H0 ;  /* 0x200000e8ff137230 */ /* 0x020fe20000004100 */
        /* <DEDUP_REMOVED lines=8> */
.L_x_95:
[----:B------:R-:W-:Y:S05]  /*7b00*/  BSYNC B1 ;  /* 0x0000000000017941 */ /* 0x000fea0003800000 */
.L_x_94:
[----:B0----5:R-:W-:Y:S01]  /*7b10*/  HADD2.F32 R19, -RZ, R232.H0_H0 ;  /* 0x200000e8ff137230 */ /* 0x021fe20000004100 */
[----:B------:R-:W-:Y:S01]  /*7b20*/  ISETP.GT.AND P6, PT, R0, 0x28, PT ;  /* 0x000000280000780c */ /* 0x000fe20003fc4270 */
[----:B------:R-:W-:Y:S03]  /*7b30*/  BSSY B1, `(.L_x_96) ;  /* 0x0000008000017945 */ /* 0x000fe60003800000 */
[----:B------:R-:W-:Y:S01]  /*7b40*/  FMUL R18, R19, R16 ;  /* 0x0000001013127220 */ /* 0x000fe20000400000 */
[----:B------:R-:W-:-:S03]  /*7b50*/  ISETP.GT.AND P0, PT, R3, RZ, P6 ;  /* 0x000000ff0300720c */ /* 0x000fc60003704270 */
[----:B------:R-:W-:-:S05]  /*7b60*/  FFMA R18, R203, R2, R18 ;  /* 0x00000002cb127223 */ /* 0x000fca0000000012 */
[----:B------:R-:W-:-:S05]  /*7b70*/  F2FP.F16.F32.PACK_AB R18, RZ, R18 ;  /* 0x00000012ff12723e */ /* 0x000fca00000000ff */
[----:B------:R0:W-:Y:S01]  /*7b80*/  @P1 STG.E.U16 desc[UR48][R10.64+0x42], R18 ;  /* 0x000042120a001986 */ /* 0x0001e2000c101530 */
[----:B------:R-:W-:Y:S05]  /*7b90*/  @!P0 BRA `(.L_x_97) ;  /* 0x0000000000048947 */ /* 0x000fea0003800000 */
[----:B------:R0:W5:Y:S02]  /*7ba0*/  LDG.E.LTC128B.U16 R232, desc[UR48][R4.64+0x50] ;  /* 0x0000503004e87981 */ /* 0x000164000c1e1520 */
.L_x_97:
[----:B------:R-:W-:Y:S05]  /*7bb0*/  BSYNC B1 ;  /* 0x0000000000017941 */ /* 0x000fea0003800000 */
.L_x_96:
[----:B-----5:R-:W-:Y:S01]  /*7bc0*/  HADD2.F32 R19, -RZ, R232.H0_H0 ;  /* 0x200000e8ff137230 */ /* 0x020fe20000004100 */
        /* <DEDUP_REMOVED lines=9> */
.L_x_99:
[----:B------:R-:W-:Y:S05]  /*7c60*/  BSYNC B1 ;  /* 0x0000000000017941 */ /* 0x000fea0003800000 */
.L_x_98:
        /* <DEDUP_REMOVED lines=9> */
.L_x_101:
[----:B------:R-:W-:Y:S05]  /*7d00*/  BSYNC B1 ;  /* 0x0000000000017941 */ /* 0x000fea0003800000 */
.L_x_100:
        /* <DEDUP_REMOVED lines=9> */
.L_x_103:
[----:B------:R-:W-:Y:S05]  /*7da0*/  BSYNC B1 ;  /* 0x0000000000017941 */ /* 0x000fea0003800000 */
.L_x_102:
[----:B0----5:R-:W-:Y:S01]  /*7db0*/  HADD2.F32 R19, -RZ, R232.H0_H0 ;  /* 0x200000e8ff137230 */ /* 0x021fe20000004100 */
[----:B------:R-:W-:Y:S01]  /*7dc0*/  ISETP.GT.AND P3, PT, R0, 0x30, PT ;  /* 0x000000300000780c */ /* 0x000fe20003f64270 */
[----:B------:R-:W-:Y:S01]  /*7dd0*/  IMAD.U32 R23, RZ, RZ, UR8 ;  /* 0x00000008ff177e24 */ /* 0x000fe2000f8e00ff */
[----:B------:R-:W-:Y:S02]  /*7de0*/  BSSY B1, `(.L_x_104) ;  /* 0x000000b000017945 */ /* 0x000fe40003800000 */
[----:B------:R-:W-:Y:S01]  /*7df0*/  FMUL R18, R19, R16 ;  /* 0x0000001013127220 */ /* 0x000fe20000400000 */
[----:B------:R-:W-:-:S03]  /*7e00*/  IMAD.SHL.U32 R23, R23, 0x10, RZ ;  /* 0x0000001017177824 */ /* 0x000fc600078e00ff */
[----:B------:R-:W-:Y:S02]  /*7e10*/  FFMA R18, R207, R2, R18 ;  /* 0x00000002cf127223 */ /* 0x000fe40000000012 */
[----:B------:R-:W-:-:S03]  /*7e20*/  IADD3 R234, P0, P2, R23, R6, R234 ;  /* 0x0000000617ea7210 */ /* 0x000fc60007a1e0ea */
[----:B------:R-:W-:Y:S02]  /*7e30*/  F2FP.F16.F32.PACK_AB R18, RZ, R18 ;  /* 0x00000012ff12723e */ /* 0x000fe400000000ff */
[----:B------:R-:W-:Y:S02]  /*7e40*/  IADD3.X R235, R217, R7, R233, P0, P2 ;  /* 0x00000007d9eb7210 */ /* 0x000fe400007e44e9 */
[----:B------:R-:W-:Y:S01]  /*7e50*/  ISETP.GT.AND P0, PT, R3, RZ, P3 ;  /* 0x000000ff0300720c */ /* 0x000fe20001f04270 */
[----:B------:R0:W-:-:S12]  /*7e60*/  @P1 STG.E.U16 desc[UR48][R10.64+0x52], R18 ;  /* 0x000052120a001986 */ /* 0x0001d8000c101530 */
[----:B0-----:R-:W-:Y:S05]  /*7e70*/  @!P0 BRA `(.L_x_105) ;  /* 0x0000000000048947 */ /* 0x001fea0003800000 */
[----:B------:R0:W5:Y:S02]  /*7e80*/  LDG.E.LTC128B.U16 R232, desc[UR48][R4.64+0x60] ;  /* 0x0000603004e87981 */ /* 0x000164000c1e1520 */
.L_x_105:
[----:B------:R-:W-:Y:S05]  /*7e90*/  BSYNC B1 ;  /* 0x0000000000017941 */ /* 0x000fea0003800000 */
.L_x_104:
[----:B-----5:R-:W-:Y:S01]  /*7ea0*/  HADD2.F32 R19, -RZ, R232.H0_H0 ;  /* 0x200000e8ff137230 */ /* 0x020fe20000004100 */
[----:B------:R-:W-:Y:S01]  /*7eb0*/  ISETP.GT.AND P2, PT, R0, 0x31, PT ;  /* 0x000000310000780c */ /* 0x000fe20003f44270 */
[----:B------:R-:W-:Y:S03]  /*7ec0*/  BSSY B1, `(.L_x_106) ;  /* 0x0000008000017945 */ /* 0x000fe60003800000 */
[----:B------:R-:W-:-:S04]  /*7ed0*/  FMUL R19, R19, R16 ;  /* 0x0000001013137220 */ /* 0x000fc80000400000 */
[----:B------:R-:W-:-:S05]  /*7ee0*/  FFMA R19, R208, R2, R19 ;  /* 0x00000002d0137223 */ /* 0x000fca0000000013 */
[----:B------:R-:W-:-:S05]  /*7ef0*/  F2FP.F16.F32.PACK_AB R19, RZ, R19 ;  /* 0x00000013ff13723e */ /* 0x000fca00000000ff */
[----:B------:R0:W-:Y:S01]  /*7f00*/  @P0 STG.E.U16 desc[UR48][R6.64+0x60], R19 ;  /* 0x0000601306000986 */ /* 0x0001e2000c101530 */
[----:B------:R-:W-:-:S13]  /*7f10*/  ISETP.GT.AND P0, PT, R3, RZ, P2 ;  /* 0x000000ff0300720c */ /* 0x000fda0001704270 */
[----:B0-----:R-:W-:Y:S05]  /*7f20*/  @!P0 BRA `(.L_x_107) ;  /* 0x0000000000048947 */ /* 0x001fea0003800000 */
[----:B------:R0:W5:Y:S02]  /*7f30*/  LDG.E.LTC128B.U16 R232, desc[UR48][R4.64+0x62] ;  /* 0x0000623004e87981 */ /* 0x000164000c1e1520 */
.L_x_107:
[----:B------:R-:W-:Y:S05]  /*7f40*/  BSYNC B1 ;  /* 0x0000000000017941 */ /* 0x000fea0003800000 */
.L_x_106:
[----:B-----5:R-:W-:Y:S01]  /*7f50*/  HADD2.F32 R19, -RZ, R232.H0_H0 ;  /* 0x200000e8ff137230 */ /* 0x020fe20000004100 */
[----:B------:R-:W-:Y:S04]  /*7f60*/  BSSY B1, `(.L_x_108) ;  /* 0x0000008000017945 */ /* 0x000fe80003800000 */
[----:B------:R-:W-:-:S04]  /*7f70*/  FMUL R18, R19, R16 ;  /* 0x0000001013127220 */ /* 0x000fc80000400000 */
[----:B------:R-:W-:-:S05]  /*7f80*/  FFMA R18, R209, R2, R18 ;  /* 0x00000002d1127223 */ /* 0x000fca0000000012 */
[----:B------:R-:W-:-:S05]  /*7f90*/  F2FP.F16.F32.PACK_AB R18, RZ, R18 ;  /* 0x00000012ff12723e */ /* 0x000fca00000000ff */
[----:B------:R0:W-:Y:S01]  /*7fa0*/  @P0 STG.E.U16 desc[UR48][R6.64+0x62], R18 ;  /* 0x0000621206000986 */ /* 0x0001e2000c101530 */
[----:B------:R-:W-:-:S13]  /*7fb0*/  ISETP.GT.AND P0, PT, R3, 0x8, P3 ;  /* 0x000000080300780c */ /* 0x000fda0001f04270 */
[----:B0-----:R-:W-:Y:S05]  /*7fc0*/  @!P0 BRA `(.L_x_109) ;  /* 0x0000000000048947 */ /* 0x001fea0003800000 */
[----:B------:R0:W5:Y:S02]  /*7fd0*/  LDG.E.LTC128B.U16 R232, desc[UR48][R8.64+0x60] ;  /* 0x0000603008e87981 */ /* 0x000164000c1e1520 */
.L_x_109:
[----:B------:R-:W-:Y:S05]  /*7fe0*/  BSYNC B1 ;  /* 0x0000000000017941 */ /* 0x000fea0003800000 */
.L_x_108:
        /* <DEDUP_REMOVED lines=9> */
.L_x_111:
[----:B------:R-:W-:Y:S05]  /*8080*/  BSYNC B1 ;  /* 0x0000000000017941 */ /* 0x000fea0003800000 */
.L_x_110:
[----:B-----5:R-:W-:Y:S01]  /*8090*/  HADD2.F32 R19, -RZ, R232.H0_H0 ;  /* 0x200000e8ff137230 */ /* 0x020fe20000004100 */
[----:B------:R-:W-:Y:S01]  /*80a0*/  ISETP.GT.AND P1, PT, R0, 0x38, PT ;  /* 0x000000380000780c */ /* 0x000fe20003f24270 */
[----:B------:R-:W-:Y:S03]  /*80b0*/  BSSY B1, `(.L_x_112) ;  /* 0x000000b000017945 */ /* 0x000fe60003800000 */
[----:B------:R-:W-:-:S04]  /*80c0*/  FMUL R18, R19, R16 ;  /* 0x0000001013127220 */ /* 0x000fc80000400000 */
[----:B------:R-:W-:-:S05]  /*80d0*/  FFMA R18, R211, R2, R18 ;  /* 0x00000002d3127223 */ /* 0x000fca0000000012 */
[----:B------:R-:W-:-:S04]  /*80e0*/  F2FP.F16.F32.PACK_AB R18, RZ, R18 ;  /* 0x00000012ff12723e */ /* 0x000fc800000000ff */
[----:B------:R-:W-:-:S05]  /*80f0*/  PRMT R19, R18, 0x7610, R19 ;  /* 0x0000761012137816 */ /* 0x000fca0000000013 */
[----:B------:R1:W-:Y:S01]  /*8100*/  @P0 STG.E.U16 desc[UR48][R10.64+0x62], R19 ;  /* 0x000062130a000986 */ /* 0x0003e2000c101530 */
[----:B------:R-:W-:-:S05]  /*8110*/  IADD3 R18, P0, R23, R20, RZ ;  /* 0x0000001417127210 */ /* 0x000fca0007f1e0ff */
[----:B-1----:R-:W-:Y:S01]  /*8120*/  IMAD.X R19, R217, 0x1, R21, P0 ;  /* 0x00000001d9137824 */ /* 0x002fe200000e0615 */
[----:B------:R-:W-:-:S13]  /*8130*/  ISETP.GT.AND P0, PT, R3, RZ, P1 ;  /* 0x000000ff0300720c */ /* 0x000fda0000f04270 */
[----:B------:R-:W-:Y:S05]  /*8140*/  @!P0 BRA `(.L_x_113) ;  /* 0x0000000000048947 */ /* 0x000fea0003800000 */
[----:B------:R1:W5:Y:S02]  /*8150*/  LDG.E.LTC128B.U16 R232, desc[UR48][R4.64+0x70] ;  /* 0x0000703004e87981 */ /* 0x000364000c1e1520 */
.L_x_113:
[----:B------:R-:W-:Y:S05]  /*8160*/  BSYNC B1 ;  /* 0x0000000000017941 */ /* 0x000fea0003800000 */
.L_x_112:
[----:B-----5:R-:W-:Y:S01]  /*8170*/  HADD2.F32 R23, -RZ, R232.H0_H0 ;  /* 0x200000e8ff177230 */ /* 0x020fe20000004100 */
[----:B------:R-:W-:Y:S04]  /*8180*/  BSSY B1, `(.L_x_114) ;  /* 0x0000009000017945 */ /* 0x000fe80003800000 */
[----:B------:R-:W-:-:S04]  /*8190*/  FMUL R23, R23, R16 ;  /* 0x0000001017177220 */ /* 0x000fc80000400000 */
[----:B------:R-:W-:-:S05]  /*81a0*/  FFMA R23, R212, R2, R23 ;  /* 0x00000002d4177223 */ /* 0x000fca0000000017 */
[----:B------:R-:W-:-:S05]  /*81b0*/  F2FP.F16.F32.PACK_AB R23, RZ, R23 ;  /* 0x00000017ff17723e */ /* 0x000fca00000000ff */
[----:B------:R0:W-:Y:S01]  /*81c0*/  @P0 STG.E.U16 desc[UR48][R6.64+0x70], R23 ;  /* 0x0000701706000986 */ /* 0x0001e2000c101530 */
[----:B------:R-:W-:-:S04]  /*81d0*/  ISETP.GT.AND P0, PT, R0, 0x39, PT ;  /* 0x000000390000780c */ /* 0x000fc80003f04270 */
[----:B------:R-:W-:-:S13]  /*81e0*/  ISETP.GT.AND P5, PT, R3, RZ, P0 ;  /* 0x000000ff0300720c */ /* 0x000fda00007a4270 */
[----:B0-----:R-:W-:Y:S05]  /*81f0*/  @!P5 BRA `(.L_x_115) ;  /* 0x000000000004d947 */ /* 0x001fea0003800000 */
[----:B------:R0:W5:Y:S02]  /*8200*/  LDG.E.LTC128B.U16 R232, desc[UR48][R4.64+0x72] ;  /* 0x0000723004e87981 */ /* 0x000164000c1e1520 */
.L_x_115:
[----:B------:R-:W-:Y:S05]  /*8210*/  BSYNC B1 ;  /* 0x0000000000017941 */ /* 0x000fea0003800000 */
.L_x_114:
        /* <DEDUP_REMOVED lines=9> */
.L_x_117:
[----:B------:R-:W-:Y:S05]  /*82b0*/  BSYNC B1 ;  /* 0x0000000000017941 */ /* 0x000fea0003800000 */
.L_x_116:
        /* <DEDUP_REMOVED lines=9> */
.L_x_119:
[----:B------:R-:W-:Y:S05]  /*8350*/  BSYNC B1 ;  /* 0x0000000000017941 */ /* 0x000fea0003800000 */
.L_x_118:
[----:B-----5:R-:W-:Y:S01]  /*8360*/  HADD2.F32 R23, -RZ, R232.H0_H0 ;  /* 0x200000e8ff177230 */ /* 0x020fe20000004100 */
[----:B------:R-:W-:Y:S04]  /*8370*/  BSSY B1, `(.L_x_120) ;  /* 0x0000009000017945 */ /* 0x000fe80003800000 */
[----:B------:R-:W-:-:S04]  /*8380*/  FMUL R200, R23, R16 ;  /* 0x0000001017c87220 */ /* 0x000fc80000400000 */
[----:B------:R-:W-:-:S05]  /*8390*/  FFMA R200, R215, R2, R200 ;  /* 0x00000002d7c87223 */ /* 0x000fca00000000c8 */
[----:B------:R-:W-:-:S05]  /*83a0*/  F2FP.F16.F32.PACK_AB R200, RZ, R200 ;  /* 0x000000c8ffc8723e */ /* 0x000fca00000000ff */
[----:B------:R0:W-:Y:S01]  /*83b0*/  @P5 STG.E.U16 desc[UR48][R10.64+0x72], R200 ;  /* 0x000072c80a005986 */ /* 0x0001e2000c101530 */
[----:B------:R-:W-:-:S04]  /*83c0*/  ISETP.NE.AND P5, PT, R216, RZ, PT ;  /* 0x000000ffd800720c */ /* 0x000fc80003fa5270 */
[----:B------:R-:W-:-:S13]  /*83d0*/  ISETP.GT.AND P5, PT, R3, 0x80, P5 ;  /* 0x000000800300780c */ /* 0x000fda0002fa4270 */
[----:B0-----:R-:W-:Y:S05]  /*83e0*/  @!P5 BRA `(.L_x_121) ;  /* 0x000000000004d947 */ /* 0x001fea0003800000 */
[----:B------:R0:W5:Y:S02]  /*83f0*/  LDG.E.LTC128B.U16 R232, desc[UR48][R14.64+0x40] ;  /* 0x000040300ee87981 */ /* 0x000164000c1e1520 */
.L_x_121:
[----:B------:R-:W-:Y:S05]  /*8400*/  BSYNC B1 ;  /* 0x0000000000017941 */ /* 0x000fea0003800000 */
.L_x_120:
        /* <DEDUP_REMOVED lines=10> */
.L_x_123:
[----:B------:R-:W-:Y:S05]  /*84b0*/  BSYNC B1 ;  /* 0x0000000000017941 */ /* 0x000fea0003800000 */
.L_x_122:
        /* <DEDUP_REMOVED lines=10> */
.L_x_125:
[----:B------:R-:W-:Y:S05]  /*8560*/  BSYNC B1 ;  /* 0x0000000000017941 */ /* 0x000fea0003800000 */
.L_x_124:
        /* <DEDUP_REMOVED lines=10> */
.L_x_127:
[----:B------:R-:W-:Y:S05]  /*8610*/  BSYNC B1 ;  /* 0x0000000000017941 */ /* 0x000fea0003800000 */
.L_x_126:
        /* <DEDUP_REMOVED lines=9> */
.L_x_129:
[----:B------:R-:W-:Y:S05]  /*86b0*/  BSYNC B1 ;  /* 0x0000000000017941 */ /* 0x000fea0003800000 */
.L_x_128:
        /* <DEDUP_REMOVED lines=9> */
.L_x_131:
[----:B------:R-:W-:Y:S05]  /*8750*/  BSYNC B1 ;  /* 0x0000000000017941 */ /* 0x000fea0003800000 */
.L_x_130:
        /* <DEDUP_REMOVED lines=9> */
.L_x_133:
[----:B------:R-:W-:Y:S05]  /*87f0*/  BSYNC B1 ;  /* 0x0000000000017941 */ /* 0x000fea0003800000 */
.L_x_132:
        /* <DEDUP_REMOVED lines=9> */
.L_x_135:
[----:B------:R-:W-:Y:S05]  /*8890*/  BSYNC B1 ;  /* 0x0000000000017941 */ /* 0x000fea0003800000 */
.L_x_134:
        /* <DEDUP_REMOVED lines=9> */
.L_x_137:
[----:B------:R-:W-:Y:S05]  /*8930*/  BSYNC B1 ;  /* 0x0000000000017941 */ /* 0x000fea0003800000 */
.L_x_136:
        /* <DEDUP_REMOVED lines=9> */
.L_x_139:
[----:B------:R-:W-:Y:S05]  /*89d0*/  BSYNC B1 ;  /* 0x0000000000017941 */ /* 0x000fea0003800000 */
.L_x_138:
        /* <DEDUP_REMOVED lines=9> */
.L_x_141:
[----:B------:R-:W-:Y:S05]  /*8a70*/  BSYNC B1 ;  /* 0x0000000000017941 */ /* 0x000fea0003800000 */
.L_x_140:
        /* <DEDUP_REMOVED lines=9> */
.L_x_143:
[----:B------:R-:W-:Y:S05]  /*8b10*/  BSYNC B1 ;  /* 0x0000000000017941 */ /* 0x000fea0003800000 */
.L_x_142:
        /* <DEDUP_REMOVED lines=9> */
.L_x_145:
[----:B------:R-:W-:Y:S05]  /*8bb0*/  BSYNC B1 ;  /* 0x0000000000017941 */ /* 0x000fea0003800000 */
.L_x_144:
        /* <DEDUP_REMOVED lines=9> */
.L_x_147:
[----:B------:R-:W-:Y:S05]  /*8c50*/  BSYNC B1 ;  /* 0x0000000000017941 */ /* 0x000fea0003800000 */
.L_x_146:
        /* <DEDUP_REMOVED lines=9> */
.L_x_149:
[----:B------:R-:W-:Y:S05]  /*8cf0*/  BSYNC B1 ;  /* 0x0000000000017941 */ /* 0x000fea0003800000 */
.L_x_148:
        /* <DEDUP_REMOVED lines=9> */
.L_x_151:
[----:B------:R-:W-:Y:S05]  /*8d90*/  BSYNC B1 ;  /* 0x0000000000017941 */ /* 0x000fea0003800000 */
.L_x_150:
        /* <DEDUP_REMOVED lines=11> */
.L_x_153:
[----:B------:R-:W-:Y:S05]  /*8e50*/  BSYNC B1 ;  /* 0x0000000000017941 */ /* 0x000fea0003800000 */
.L_x_152:
[----:B-----5:R-:W-:Y:S01]  /*8e60*/  HADD2.F32 R23, -RZ, R232.H0_H0 ;  /* 0x200000e8ff177230 */ /* 0x020fe20000004100 */
[----:B------:R-:W-:Y:S01]  /*8e70*/  ISETP.GT.AND P2, PT, R0, 0x41, PT ;  /* 0x000000410000780c */ /* 0x000fe20003f44270 */
[----:B------:R-:W-:Y:S03]  /*8e80*/  BSSY B1, `(.L_x_154) ;  /* 0x0000009000017945 */ /* 0x000fe60003800000 */
[----:B------:R-:W-:Y:S01]  /*8e90*/  FMUL R23, R23, R16 ;  /* 0x0000001017177220 */ /* 0x000fe20000400000 */
[----:B------:R-:W-:-:S03]  /*8ea0*/  ISETP.GT.AND P0, PT, R3, RZ, P2 ;  /* 0x000000ff0300720c */ /* 0x000fc60001704270 */
[----:B------:R-:W-:Y:S01]  /*8eb0*/  FFMA R23, R168, R2, R23 ;  /* 0x00000002a8177223 */ /* 0x000fe20000000017 */
[----:B------:R-:W-:-:S04]  /*8ec0*/  P2R R168, PR, RZ, 0x4 ;  /* 0x00000004ffa87803 */ /* 0x000fc80000000000 */
[----:B------:R-:W-:-:S05]  /*8ed0*/  F2FP.F16.F32.PACK_AB R23, RZ, R23 ;  /* 0x00000017ff17723e */ /* 0x000fca00000000ff */
[----:B------:R0:W-:Y:S01]  /*8ee0*/  @P1 STG.E.U16 desc[UR48][R6.64+0x80], R23 ;  /* 0x0000801706001986 */ /* 0x0001e2000c101530 */
[----:B------:R-:W-:Y:S05]  /*8ef0*/  @!P0 BRA `(.L_x_155) ;  /* 0x0000000000048947 */ /* 0x000fea0003800000 */
[----:B------:R0:W5:Y:S02]  /*8f00*/  LDG.E.LTC128B.U16 R232, desc[UR48][R4.64+0x82] ;  /* 0x0000823004e87981 */ /* 0x000164000c1e1520 */
.L_x_155:
[----:B------:R-:W-:Y:S05]  /*8f10*/  BSYNC B1 ;  /* 0x0000000000017941 */ /* 0x000fea0003800000 */
.L_x_154:
        /* <DEDUP_REMOVED lines=9> */
.L_x_157:
[----:B------:R-:W-:Y:S05]  /*8fb0*/  BSYNC B1 ;  /* 0x0000000000017941 */ /* 0x000fea0003800000 */
.L_x_156:
        /* <DEDUP_REMOVED lines=9> */
.L_x_159:
[----:B------:R-:W-:Y:S05]  /*9050*/  BSYNC B1 ;  /* 0x0000000000017941 */ /* 0x000fea0003800000 */
.L_x_158:
        /* <DEDUP_REMOVED lines=10> */
.L_x_161:
[----:B------:R-:W-:Y:S05]  /*9100*/  BSYNC B1 ;  /* 0x0000000000017941 */ /* 0x000fea0003800000 */
.L_x_160:
        /* <DEDUP_REMOVED lines=10> */
.L_x_163:
[----:B------:R-:W-:Y:S05]  /*91b0*/  BSYNC B1 ;  /* 0x0000000000017941 */ /* 0x000fea0003800000 */
.L_x_162:
        /* <DEDUP_REMOVED lines=9> */
.L_x_165:
[----:B------:R-:W-:Y:S05]  /*9250*/  BSYNC B1 ;  /* 0x0000000000017941 */ /* 0x000fea0003800000 */
.L_x_164:
        /* <DEDUP_REMOVED lines=9> */
.L_x_167:
[----:B------:R-:W-:Y:S05]  /*92f0*/  BSYNC B1 ;  /* 0x0000000000017941 */ /* 0x000fea0003800000 */
.L_x_166:
        /* <DEDUP_REMOVED lines=10> */
.L_x_169:
[----:B------:R-:W-:Y:S05]  /*93a0*/  BSYNC B1 ;  /* 0x0000000000017941 */ /* 0x000fea0003800000 */
.L_x_168:
        /* <DEDUP_REMOVED lines=10> */
.L_x_171:
[----:B------:R-:W-:Y:S05]  /*9450*/  BSYNC B1 ;  /* 0x0000000000017941 */ /* 0x000fea0003800000 */
.L_x_170:
        /* <DEDUP_REMOVED lines=9> */
.L_x_173:
[----:B------:R-:W-:Y:S05]  /*94f0*/  BSYNC B1 ;  /* 0x0000000000017941 */ /* 0x000fea0003800000 */
.L_x_172:
        /* <DEDUP_REMOVED lines=9> */
.L_x_175:
[----:B------:R-:W-:Y:S05]  /*9590*/  BSYNC B1 ;  /* 0x0000000000017941 */ /* 0x000fea0003800000 */
.L_x_174:
        /* <DEDUP_REMOVED lines=10> */
.L_x_177:
[----:B------:R-:W-:Y:S05]  /*9640*/  BSYNC B1 ;  /* 0x0000000000017941 */ /* 0x000fea0003800000 */
.L_x_176:
        /* <DEDUP_REMOVED lines=10> */
.L_x_179:
[----:B------:R-:W-:Y:S05]  /*96f0*/  BSYNC B1 ;  /* 0x0000000000017941 */ /* 0x000fea0003800000 */
.L_x_178:
        /* <DEDUP_REMOVED lines=9> */
.L_x_181:
[----:B------:R-:W-:Y:S05]  /*9790*/  BSYNC B1 ;  /* 0x0000000000017941 */ /* 0x000fea0003800000 */
.L_x_180:
        /* <DEDUP_REMOVED lines=9> */
.L_x_183:
[----:B------:R-:W-:Y:S05]  /*9830*/  BSYNC B1 ;  /* 0x0000000000017941 */ /* 0x000fea0003800000 */
.L_x_182:
        /* <DEDUP_REMOVED lines=10> */
.L_x_185:
[----:B------:R-:W-:Y:S05]  /*98e0*/  BSYNC B1 ;  /* 0x0000000000017941 */ /* 0x000fea0003800000 */
.L_x_184:
        /* <DEDUP_REMOVED lines=10> */
.L_x_187:
[----:B------:R-:W-:Y:S05]  /*9990*/  BSYNC B1 ;  /* 0x0000000000017941 */ /* 0x000fea0003800000 */
.L_x_186:
        /* <DEDUP_REMOVED lines=10> */
.L_x_189:
[----:B------:R-:W-:Y:S05]  /*9a40*/  BSYNC B1 ;  /* 0x0000000000017941 */ /* 0x000fea0003800000 */
.L_x_188:
        /* <DEDUP_REMOVED lines=10> */
.L_x_191:
[----:B------:R-:W-:Y:S05]  /*9af0*/  BSYNC B1 ;  /* 0x0000000000017941 */ /* 0x000fea0003800000 */
.L_x_190:
        /* <DEDUP_REMOVED lines=9> */
.L_x_193:
[----:B------:R-:W-:Y:S05]  /*9b90*/  BSYNC B1 ;  /* 0x0000000000017941 */ /* 0x000fea0003800000 */
.L_x_192:
        /* <DEDUP_REMOVED lines=9> */
.L_x_195:
[----:B------:R-:W-:Y:S05]  /*9c30*/  BSYNC B1 ;  /* 0x0000000000017941 */ /* 0x000fea0003800000 */
.L_x_194:
        /* <DEDUP_REMOVED lines=9> */
.L_x_197:
[----:B------:R-:W-:Y:S05]  /*9cd0*/  BSYNC B1 ;  /* 0x0000000000017941 */ /* 0x000fea0003800000 */
.L_x_196:
        /* <DEDUP_REMOVED lines=9> */
.L_x_199:
[----:B------:R-:W-:Y:S05]  /*9d70*/  BSYNC B1 ;  /* 0x0000000000017941 */ /* 0x000fea0003800000 */
.L_x_198:
        /* <DEDUP_REMOVED lines=9> */
.L_x_201:
[----:B------:R-:W-:Y:S05]  /*9e10*/  BSYNC B1 ;  /* 0x0000000000017941 */ /* 0x000fea0003800000 */
.L_x_200:
        /* <DEDUP_REMOVED lines=9> */
.L_x_203:
[----:B------:R-:W-:Y:S05]  /*9eb0*/  BSYNC B1 ;  /* 0x0000000000017941 */ /* 0x000fea0003800000 */
.L_x_202:
        /* <DEDUP_REMOVED lines=9> */
.L_x_205:
[----:B------:R-:W-:Y:S05]  /*9f50*/  BSYNC B1 ;  /* 0x0000000000017941 */ /* 0x000fea0003800000 */
.L_x_204:
        /* <DEDUP_REMOVED lines=9> */
.L_x_207:
[----:B------:R-:W-:Y:S05]  /*9ff0*/  BSYNC B1 ;  /* 0x0000000000017941 */ /* 0x000fea0003800000 */
.L_x_206:
        /* <DEDUP_REMOVED lines=9> */
.L_x_209:
[----:B------:R-:W-:Y:S05]  /*a090*/  BSYNC B1 ;  /* 0x0000000000017941 */ /* 0x000fea0003800000 */
.L_x_208:
        /* <DEDUP_REMOVED lines=9> */
.L_x_211:
[----:B------:R-:W-:Y:S05]  /*a130*/  BSYNC B1 ;  /* 0x0000000000017941 */ /* 0x000fea0003800000 */
.L_x_210:
        /* <DEDUP_REMOVED lines=9> */
.L_x_213:
[----:B------:R-:W-:Y:S05]  /*a1d0*/  BSYNC B1 ;  /* 0x0000000000017941 */ /* 0x000fea0003800000 */
.L_x_212:
        /* <DEDUP_REMOVED lines=9> */
.L_x_215:
[----:B------:R-:W-:Y:S05]  /*a270*/  BSYNC B1 ;  /* 0x0000000000017941 */ /* 0x000fea0003800000 */
.L_x_214:
        /* <DEDUP_REMOVED lines=11> */
.L_x_217:
[----:B------:R-:W-:Y:S05]  /*a330*/  BSYNC B1 ;  /* 0x0000000000017941 */ /* 0x000fea0003800000 */
.L_x_216:
        /* <DEDUP_REMOVED lines=11> */
.L_x_219:
[----:B------:R-:W-:Y:S05]  /*a3f0*/  BSYNC B1 ;  /* 0x0000000000017941 */ /* 0x000fea0003800000 */
.L_x_218:
        /* <DEDUP_REMOVED lines=9> */
.L_x_221:
[----:B------:R-:W-:Y:S05]  /*a490*/  BSYNC B1 ;  /* 0x0000000000017941 */ /* 0x000fea0003800000 */
.L_x_220:
        /* <DEDUP_REMOVED lines=9> */
.L_x_223:
[----:B------:R-:W-:Y:S05]  /*a530*/  BSYNC B1 ;  /* 0x0000000000017941 */ /* 0x000fea0003800000 */
.L_x_222:
        /* <DEDUP_REMOVED lines=10> */
.L_x_225:
[----:B------:R-:W-:Y:S05]  /*a5e0*/  BSYNC B1 ;  /* 0x0000000000017941 */ /* 0x000fea0003800000 */
.L_x_224:
        /* <DEDUP_REMOVED lines=10> */
.L_x_227:
[----:B------:R-:W-:Y:S05]  /*a690*/  BSYNC B1 ;  /* 0x0000000000017941 */ /* 0x000fea0003800000 */
.L_x_226:
        /* <DEDUP_REMOVED lines=9> */
.L_x_229:
[----:B------:R-:W-:Y:S05]  /*a730*/  BSYNC B1 ;  /* 0x0000000000017941 */ /* 0x000fea0003800000 */
.L_x_228:
        /* <DEDUP_REMOVED lines=9> */
.L_x_231:
[----:B------:R-:W-:Y:S05]  /*a7d0*/  BSYNC B1 ;  /* 0x0000000000017941 */ /* 0x000fea0003800000 */
.L_x_230:
        /* <DEDUP_REMOVED lines=10> */
.L_x_233:
[----:B------:R-:W-:Y:S05]  /*a880*/  BSYNC B1 ;  /* 0x0000000000017941 */ /* 0x000fea0003800000 */
.L_x_232:
        /* <DEDUP_REMOVED lines=10> */
.L_x_235:
[----:B------:R-:W-:Y:S05]  /*a930*/  BSYNC B1 ;  /* 0x0000000000017941 */ /* 0x000fea0003800000 */
.L_x_234:
        /* <DEDUP_REMOVED lines=9> */
.L_x_237:
[----:B------:R-:W-:Y:S05]  /*a9d0*/  BSYNC B1 ;  /* 0x0000000000017941 */ /* 0x000fea0003800000 */
.L_x_236:
        /* <DEDUP_REMOVED lines=9> */
.L_x_239:
[----:B------:R-:W-:Y:S05]  /*aa70*/  BSYNC B1 ;  /* 0x0000000000017941 */ /* 0x000fea0003800000 */
.L_x_238:
        /* <DEDUP_REMOVED lines=10> */
.L_x_241:
[----:B------:R-:W-:Y:S05]  /*ab20*/  BSYNC B1 ;  /* 0x0000000000017941 */ /* 0x000fea0003800000 */
.L_x_240:
        /* <DEDUP_REMOVED lines=10> */
.L_x_243:
[----:B------:R-:W-:Y:S05]  /*abd0*/  BSYNC B1 ;  /* 0x0000000000017941 */ /* 0x000fea0003800000 */
.L_x_242:
        /* <DEDUP_REMOVED lines=9> */
.L_x_245:
[----:B------:R-:W-:Y:S05]  /*ac70*/  BSYNC B1 ;  /* 0x0000000000017941 */ /* 0x000fea0003800000 */
.L_x_244:
        /* <DEDUP_REMOVED lines=9> */
.L_x_247:
[----:B------:R-:W-:Y:S05]  /*ad10*/  BSYNC B1 ;  /* 0x0000000000017941 */ /* 0x000fea0003800000 */
.L_x_246:
        /* <DEDUP_REMOVED lines=10> */
.L_x_249:
[----:B------:R-:W-:Y:S05]  /*adc0*/  BSYNC B1 ;  /* 0x0000000000017941 */ /* 0x000fea0003800000 */
.L_x_248:
        /* <DEDUP_REMOVED lines=10> */
.L_x_251:
[----:B------:R-:W-:Y:S05]  /*ae70*/  BSYNC B1 ;  /* 0x0000000000017941 */ /* 0x000fea0003800000 */
.L_x_250:
        /* <DEDUP_REMOVED lines=10> */
.L_x_253:
[----:B------:R-:W-:Y:S05]  /*af20*/  BSYNC B1 ;  /* 0x0000000000017941 */ /* 0x000fea0003800000 */
.L_x_252:
        /* <DEDUP_REMOVED lines=10> */
.L_x_255:
[----:B------:R-:W-:Y:S05]  /*afd0*/  BSYNC B1 ;  /* 0x0000000000017941 */ /* 0x000fea0003800000 */
.L_x_254:
        /* <DEDUP_REMOVED lines=9> */
.L_x_257:
[----:B------:R-:W-:Y:S05]  /*b070*/  BSYNC B1 ;  /* 0x0000000000017941 */ /* 0x000fea0003800000 */
.L_x_256:
        /* <DEDUP_REMOVED lines=9> */
.L_x_259:
[----:B------:R-:W-:Y:S05]  /*b110*/  BSYNC B1 ;  /* 0x0000000000017941 */ /* 0x000fea0003800000 */
.L_x_258:
        /* <DEDUP_REMOVED lines=9> */
.L_x_261:
[----:B------:R-:W-:Y:S05]  /*b1b0*/  BSYNC B1 ;  /* 0x0000000000017941 */ /* 0x000fea0003800000 */
.L_x_260:
        /* <DEDUP_REMOVED lines=9> */
.L_x_263:
[----:B------:R-:W-:Y:S05]  /*b250*/  BSYNC B1 ;  /* 0x0000000000017941 */ /* 0x000fea0003800000 */
.L_x_262:
        /* <DEDUP_REMOVED lines=9> */
.L_x_265:
[----:B------:R-:W-:Y:S05]  /*b2f0*/  BSYNC B1 ;  /* 0x0000000000017941 */ /* 0x000fea0003800000 */
.L_x_264:
        /* <DEDUP_REMOVED lines=9> */
.L_x_267:
[----:B------:R-:W-:Y:S05]  /*b390*/  BSYNC B1 ;  /* 0x0000000000017941 */ /* 0x000fea0003800000 */
.L_x_266:
        /* <DEDUP_REMOVED lines=9> */
.L_x_269:
[----:B------:R-:W-:Y:S05]  /*b430*/  BSYNC B1 ;  /* 0x0000000000017941 */ /* 0x000fea0003800000 */
.L_x_268:
        /* <DEDUP_REMOVED lines=9> */
.L_x_271:
[----:B------:R-:W-:Y:S05]  /*b4d0*/  BSYNC B1 ;  /* 0x0000000000017941 */ /* 0x000fea0003800000 */
.L_x_270:
        /* <DEDUP_REMOVED lines=9> */
.L_x_273:
[----:B------:R-:W-:Y:S05]  /*b570*/  BSYNC B1 ;  /* 0x0000000000017941 */ /* 0x000fea0003800000 */
.L_x_272:
        /* <DEDUP_REMOVED lines=9> */
.L_x_275:
[----:B------:R-:W-:Y:S05]  /*b610*/  BSYNC B1 ;  /* 0x0000000000017941 */ /* 0x000fea0003800000 */
.L_x_274:
        /* <DEDUP_REMOVED lines=9> */
.L_x_277:
[----:B------:R-:W-:Y:S05]  /*b6b0*/  BSYNC B1 ;  /* 0x0000000000017941 */ /* 0x000fea0003800000 */
.L_x_276:
        /* <DEDUP_REMOVED lines=9> */
.L_x_279:
[----:B------:R-:W-:Y:S05]  /*b750*/  BSYNC B1 ;  /* 0x0000000000017941 */ /* 0x000fea0003800000 */
.L_x_278:
        /* <DEDUP_REMOVED lines=11> */
.L_x_281:
[----:B------:R-:W-:Y:S05]  /*b810*/  BSYNC B1 ;  /* 0x0000000000017941 */ /* 0x000fea0003800000 */
.L_x_280:
        /* <DEDUP_REMOVED lines=11> */
.L_x_283:
[----:B------:R-:W-:Y:S05]  /*b8d0*/  BSYNC B1 ;  /* 0x0000000000017941 */ /* 0x000fea0003800000 */
.L_x_282:
        /* <DEDUP_REMOVED lines=9> */
.L_x_285:
[----:B------:R-:W-:Y:S05]  /*b970*/  BSYNC B1 ;  /* 0x0000000000017941 */ /* 0x000fea0003800000 */
.L_x_284:
        /* <DEDUP_REMOVED lines=9> */
.L_x_287:
[----:B------:R-:W-:Y:S05]  /*ba10*/  BSYNC B1 ;  /* 0x0000000000017941 */ /* 0x000fea0003800000 */
.L_x_286:
        /* <DEDUP_REMOVED lines=10> */
.L_x_289:
[----:B------:R-:W-:Y:S05]  /*bac0*/  BSYNC B1 ;  /* 0x0000000000017941 */ /* 0x000fea0003800000 */
.L_x_288:
        /* <DEDUP_REMOVED lines=10> */
.L_x_291:
[----:B------:R-:W-:Y:S05]  /*bb70*/  BSYNC B1 ;  /* 0x0000000000017941 */ /* 0x000fea0003800000 */
.L_x_290:
        /* <DEDUP_REMOVED lines=9> */
.L_x_293:
[----:B------:R-:W-:Y:S05]  /*bc10*/  BSYNC B1 ;  /* 0x0000000000017941 */ /* 0x000fea0003800000 */
.L_x_292:
        /* <DEDUP_REMOVED lines=9> */
.L_x_295:
[----:B------:R-:W-:Y:S05]  /*bcb0*/  BSYNC B1 ;  /* 0x0000000000017941 */ /* 0x000fea0003800000 */
.L_x_294:
        /* <DEDUP_REMOVED lines=10> */
.L_x_297:
[----:B------:R-:W-:Y:S05]  /*bd60*/  BSYNC B1 ;  /* 0x0000000000017941 */ /* 0x000fea0003800000 */
.L_x_296:
        /* <DEDUP_REMOVED lines=10> */
.L_x_299:
[----:B------:R-:W-:Y:S05]  /*be10*/  BSYNC B1 ;  /* 0x0000000000017941 */ /* 0x000fea0003800000 */
.L_x_298:
        /* <DEDUP_REMOVED lines=9> */
.L_x_301:
[----:B------:R-:W-:Y:S05]  /*beb0*/  BSYNC B1 ;  /* 0x0000000000017941 */ /* 0x000fea0003800000 */
.L_x_300:
        /* <DEDUP_REMOVED lines=9> */
.L_x_303:
[----:B------:R-:W-:Y:S05]  /*bf50*/  BSYNC B1 ;  /* 0x0000000000017941 */ /* 0x000fea0003800000 */
.L_x_302:
        /* <DEDUP_REMOVED lines=10> */
.L_x_305:
[----:B------:R-:W-:Y:S05]  /*c000*/  BSYNC B1 ;  /* 0x0000000000017941 */ /* 0x000fea0003800000 */
.L_x_304:
        /* <DEDUP_REMOVED lines=10> */
.L_x_307:
[----:B------:R-:W-:Y:S05]  /*c0b0*/  BSYNC B1 ;  /* 0x0000000000017941 */ /* 0x000fea0003800000 */
.L_x_306:
        /* <DEDUP_REMOVED lines=9> */
.L_x_309:
[----:B------:R-:W-:Y:S05]  /*c150*/  BSYNC B1 ;  /* 0x0000000000017941 */ /* 0x000fea0003800000 */
.L_x_308:
        /* <DEDUP_REMOVED lines=9> */
.L_x_311:
[----:B------:R-:W-:Y:S05]  /*c1f0*/  BSYNC B1 ;  /* 0x0000000000017941 */ /* 0x000fea0003800000 */
.L_x_310:
        /* <DEDUP_REMOVED lines=10> */
.L_x_313:
[----:B------:R-:W-:Y:S05]  /*c2a0*/  BSYNC B1 ;  /* 0x0000000000017941 */ /* 0x000fea0003800000 */
.L_x_312:
        /* <DEDUP_REMOVED lines=10> */
.L_x_315:
[----:B------:R-:W-:Y:S05]  /*c350*/  BSYNC B1 ;  /* 0x0000000000017941 */ /* 0x000fea0003800000 */
.L_x_314:
        /* <DEDUP_REMOVED lines=10> */
.L_x_317:
[----:B------:R-:W-:Y:S05]  /*c400*/  BSYNC B1 ;  /* 0x0000000000017941 */ /* 0x000fea0003800000 */
.L_x_316:
        /* <DEDUP_REMOVED lines=10> */
.L_x_319:
[----:B------:R-:W-:Y:S05]  /*c4b0*/  BSYNC B1 ;  /* 0x0000000000017941 */ /* 0x000fea0003800000 */
.L_x_318:
        /* <DEDUP_REMOVED lines=9> */
.L_x_321:
[----:B------:R-:W-:Y:S05]  /*c550*/  BSYNC B1 ;  /* 0x0000000000017941 */ /* 0x000fea0003800000 */
.L_x_320:
        /* <DEDUP_REMOVED lines=9> */
.L_x_323:
[----:B------:R-:W-:Y:S05]  /*c5f0*/  BSYNC B1 ;  /* 0x0000000000017941 */ /* 0x000fea0003800000 */
.L_x_322:
        /* <DEDUP_REMOVED lines=9> */
.L_x_325:
[----:B------:R-:W-:Y:S05]  /*c690*/  BSYNC B1 ;  /* 0x0000000000017941 */ /* 0x000fea0003800000 */
.L_x_324:
        /* <DEDUP_REMOVED lines=9> */
.L_x_327:
[----:B------:R-:W-:Y:S05]  /*c730*/  BSYNC B1 ;  /* 0x0000000000017941 */ /* 0x000fea0003800000 */
.L_x_326:
        /* <DEDUP_REMOVED lines=9> */
.L_x_329:
[----:B------:R-:W-:Y:S05]  /*c7d0*/  BSYNC B1 ;  /* 0x0000000000017941 */ /* 0x000fea0003800000 */
.L_x_328:
        /* <DEDUP_REMOVED lines=9> */
.L_x_331:
[----:B------:R-:W-:Y:S05]  /*c870*/  BSYNC B1 ;  /* 0x0000000000017941 */ /* 0x000fea0003800000 */
.L_x_330:
        /* <DEDUP_REMOVED lines=9> */
.L_x_333:
[----:B------:R-:W-:Y:S05]  /*c910*/  BSYNC B1 ;  /* 0x0000000000017941 */ /* 0x000fea0003800000 */
.L_x_332:
        /* <DEDUP_REMOVED lines=9> */
.L_x_335:
[----:B------:R-:W-:Y:S05]  /*c9b0*/  BSYNC B1 ;  /* 0x0000000000017941 */ /* 0x000fea0003800000 */
.L_x_334:
        /* <DEDUP_REMOVED lines=9> */
.L_x_337:
[----:B------:R-:W-:Y:S05]  /*ca50*/  BSYNC B1 ;  /* 0x0000000000017941 */ /* 0x000fea0003800000 */
.L_x_336:
        /* <DEDUP_REMOVED lines=9> */
.L_x_339:
[----:B------:R-:W-:Y:S05]  /*caf0*/  BSYNC B1 ;  /* 0x0000000000017941 */ /* 0x000fea0003800000 */
.L_x_338:
        /* <DEDUP_REMOVED lines=9> */
.L_x_341:
[----:B------:R-:W-:Y:S05]  /*cb90*/  BSYNC B1 ;  /* 0x0000000000017941 */ /* 0x000fea0003800000 */
.L_x_340:
        /* <DEDUP_REMOVED lines=9> */
.L_x_343:
[----:B------:R-:W-:Y:S05]  /*cc30*/  BSYNC B1 ;  /* 0x0000000000017941 */ /* 0x000fea0003800000 */
.L_x_342:
        /* <DEDUP_REMOVED lines=11> */
.L_x_345:
[----:B------:R-:W-:Y:S05]  /*ccf0*/  BSYNC B1 ;  /* 0x0000000000017941 */ /* 0x000fea0003800000 */
.L_x_344:
        /* <DEDUP_REMOVED lines=11> */
.L_x_347:
[----:B------:R-:W-:Y:S05]  /*cdb0*/  BSYNC B1 ;  /* 0x0000000000017941 */ /* 0x000fea0003800000 */
.L_x_346:
        /* <DEDUP_REMOVED lines=9> */
.L_x_349:
[----:B------:R-:W-:Y:S05]  /*ce50*/  BSYNC B1 ;  /* 0x0000000000017941 */ /* 0x000fea0003800000 */
.L_x_348:
        /* <DEDUP_REMOVED lines=9> */
.L_x_351:
[----:B------:R-:W-:Y:S05]  /*cef0*/  BSYNC B1 ;  /* 0x0000000000017941 */ /* 0x000fea0003800000 */
.L_x_350:
        /* <DEDUP_REMOVED lines=10> */
.L_x_353:
[----:B------:R-:W-:Y:S05]  /*cfa0*/  BSYNC B1 ;  /* 0x0000000000017941 */ /* 0x000fea0003800000 */
.L_x_352:
        /* <DEDUP_REMOVED lines=10> */
.L_x_355:
[----:B------:R-:W-:Y:S05]  /*d050*/  BSYNC B1 ;  /* 0x0000000000017941 */ /* 0x000fea0003800000 */
.L_x_354:
        /* <DEDUP_REMOVED lines=9> */
.L_x_357:
[----:B------:R-:W-:Y:S05]  /*d0f0*/  BSYNC B1 ;  /* 0x0000000000017941 */ /* 0x000fea0003800000 */
.L_x_356:
        /* <DEDUP_REMOVED lines=9> */
.L_x_359:
[----:B------:R-:W-:Y:S05]  /*d190*/  BSYNC B1 ;  /* 0x0000000000017941 */ /* 0x000fea0003800000 */
.L_x_358:
        /* <DEDUP_REMOVED lines=10> */
.L_x_361:
[----:B------:R-:W-:Y:S05]  /*d240*/  BSYNC B1 ;  /* 0x0000000000017941 */ /* 0x000fea0003800000 */
.L_x_360:
        /* <DEDUP_REMOVED lines=10> */
.L_x_363:
[----:B------:R-:W-:Y:S05]  /*d2f0*/  BSYNC B1 ;  /* 0x0000000000017941 */ /* 0x000fea0003800000 */
.L_x_362:
        /* <DEDUP_REMOVED lines=9> */
.L_x_365:
[----:B------:R-:W-:Y:S05]  /*d390*/  BSYNC B1 ;  /* 0x0000000000017941 */ /* 0x000fea0003800000 */
.L_x_364:
        /* <DEDUP_REMOVED lines=9> */
.L_x_367:
[----:B------:R-:W-:Y:S05]  /*d430*/  BSYNC B1 ;  /* 0x0000000000017941 */ /* 0x000fea0003800000 */
.L_x_366:
        /* <DEDUP_REMOVED lines=10> */
.L_x_369:
[----:B------:R-:W-:Y:S05]  /*d4e0*/  BSYNC B1 ;  /* 0x0000000000017941 */ /* 0x000fea0003800000 */
.L_x_368:
        /* <DEDUP_REMOVED lines=10> */
.L_x_371:
[----:B------:R-:W-:Y:S05]  /*d590*/  BSYNC B1 ;  /* 0x0000000000017941 */ /* 0x000fea0003800000 */
.L_x_370:
        /* <DEDUP_REMOVED lines=9> */
.L_x_373:
[----:B------:R-:W-:Y:S05]  /*d630*/  BSYNC B1 ;  /* 0x0000000000017941 */ /* 0x000fea0003800000 */
.L_x_372:
        /* <DEDUP_REMOVED lines=9> */
.L_x_375:
[----:B------:R-:W-:Y:S05]  /*d6d0*/  BSYNC B1 ;  /* 0x0000000000017941 */ /* 0x000fea0003800000 */
.L_x_374:
        /* <DEDUP_REMOVED lines=10> */
.L_x_377:
[----:B------:R-:W-:Y:S05]  /*d780*/  BSYNC B1 ;  /* 0x0000000000017941 */ /* 0x000fea0003800000 */
.L_x_376:
        /* <DEDUP_REMOVED lines=10> */
.L_x_379:
[----:B------:R-:W-:Y:S05]  /*d830*/  BSYNC B1 ;  /* 0x0000000000017941 */ /* 0x000fea0003800000 */
.L_x_378:
        /* <DEDUP_REMOVED lines=10> */
.L_x_381:
[----:B------:R-:W-:Y:S05]  /*d8e0*/  BSYNC B1 ;  /* 0x0000000000017941 */ /* 0x000fea0003800000 */
.L_x_380:
        /* <DEDUP_REMOVED lines=10> */
.L_x_383:
[----:B------:R-:W-:Y:S05]  /*d990*/  BSYNC B1 ;  /* 0x0000000000017941 */ /* 0x000fea0003800000 */
.L_x_382:
        /* <DEDUP_REMOVED lines=9> */
.L_x_385:
[----:B------:R-:W-:Y:S05]  /*da30*/  BSYNC B1 ;  /* 0x0000000000017941 */ /* 0x000fea0003800000 */
.L_x_384:
        /* <DEDUP_REMOVED lines=9> */
.L_x_387:
[----:B------:R-:W-:Y:S05]  /*dad0*/  BSYNC B1 ;  /* 0x0000000000017941 */ /* 0x000fea0003800000 */
.L_x_386:
        /* <DEDUP_REMOVED lines=9> */
.L_x_389:
[----:B------:R-:W-:Y:S05]  /*db70*/  BSYNC B1 ;  /* 0x0000000000017941 */ /* 0x000fea0003800000 */
.L_x_388:
        /* <DEDUP_REMOVED lines=9> */
.L_x_391:
[----:B------:R-:W-:Y:S05]  /*dc10*/  BSYNC B1 ;  /* 0x0000000000017941 */ /* 0x000fea0003800000 */
.L_x_390:
        /* <DEDUP_REMOVED lines=9> */
.L_x_393:
[----:B------:R-:W-:Y:S05]  /*dcb0*/  BSYNC B1 ;  /* 0x0000000000017941 */ /* 0x000fea0003800000 */
.L_x_392:
        /* <DEDUP_REMOVED lines=9> */
.L_x_395:
[----:B------:R-:W-:Y:S05]  /*dd50*/  BSYNC B1 ;  /* 0x0000000000017941 */ /* 0x000fea0003800000 */
.L_x_394:
        /* <DEDUP_REMOVED lines=9> */
.L_x_397:
[----:B------:R-:W-:Y:S05]  /*ddf0*/  BSYNC B1 ;  /* 0x0000000000017941 */ /* 0x000fea0003800000 */
.L_x_396:
        /* <DEDUP_REMOVED lines=9> */
.L_x_399:
[----:B------:R-:W-:Y:S05]  /*de90*/  BSYNC B1 ;  /* 0x0000000000017941 */ /* 0x000fea0003800000 */
.L_x_398:
        /* <DEDUP_REMOVED lines=9> */
.L_x_401:
[----:B------:R-:W-:Y:S05]  /*df30*/  BSYNC B1 ;  /* 0x0000000000017941 */ /* 0x000fea0003800000 */
.L_x_400:
        /* <DEDUP_REMOVED lines=9> */
.L_x_403:
[----:B------:R-:W-:Y:S05]  /*dfd0*/  BSYNC B1 ;  /* 0x0000000000017941 */ /* 0x000fea0003800000 */
.L_x_402:
        /* <DEDUP_REMOVED lines=9> */
.L_x_405:
[----:B------:R-:W-:Y:S05]  /*e070*/  BSYNC B1 ;  /* 0x0000000000017941 */ /* 0x000fea0003800000 */
.L_x_404:
        /* <DEDUP_REMOVED lines=9> */
.L_x_407:
[----:B------:R-:W-:Y:S05]  /*e110*/  BSYNC B1 ;  /* 0x0000000000017941 */ /* 0x000fea0003800000 */
.L_x_406:
        /* <DEDUP_REMOVED lines=11> */
.L_x_409:
[----:B------:R-:W-:Y:S05]  /*e1d0*/  BSYNC B1 ;  /* 0x0000000000017941 */ /* 0x000fea0003800000 */
.L_x_408:
        /* <DEDUP_REMOVED lines=11> */
.L_x_411:
[----:B------:R-:W-:Y:S05]  /*e290*/  BSYNC B1 ;  /* 0x0000000000017941 */ /* 0x000fea0003800000 */
.L_x_410:
        /* <DEDUP_REMOVED lines=9> */
.L_x_413:
[----:B------:R-:W-:Y:S05]  /*e330*/  BSYNC B1 ;  /* 0x0000000000017941 */ /* 0x000fea0003800000 */
.L_x_412:
        /* <DEDUP_REMOVED lines=9> */
.L_x_415:
[----:B------:R-:W-:Y:S05]  /*e3d0*/  BSYNC B1 ;  /* 0x0000000000017941 */ /* 0x000fea0003800000 */
.L_x_414:
        /* <DEDUP_REMOVED lines=10> */
.L_x_417:
[----:B------:R-:W-:Y:S05]  /*e480*/  BSYNC B1 ;  /* 0x0000000000017941 */ /* 0x000fea0003800000 */
.L_x_416:
        /* <DEDUP_REMOVED lines=10> */
.L_x_419:
[----:B------:R-:W-:Y:S05]  /*e530*/  BSYNC B1 ;  /* 0x0000000000017941 */ /* 0x000fea0003800000 */
.L_x_418:
        /* <DEDUP_REMOVED lines=9> */
.L_x_421:
[----:B------:R-:W-:Y:S05]  /*e5d0*/  BSYNC B1 ;  /* 0x0000000000017941 */ /* 0x000fea0003800000 */
.L_x_420:
        /* <DEDUP_REMOVED lines=9> */
.L_x_423:
[----:B------:R-:W-:Y:S05]  /*e670*/  BSYNC B1 ;  /* 0x0000000000017941 */ /* 0x000fea0003800000 */
.L_x_422:
        /* <DEDUP_REMOVED lines=10> */
.L_x_425:
[----:B------:R-:W-:Y:S05]  /*e720*/  BSYNC B1 ;  /* 0x0000000000017941 */ /* 0x000fea0003800000 */
.L_x_424:
        /* <DEDUP_REMOVED lines=10> */
.L_x_427:
[----:B------:R-:W-:Y:S05]  /*e7d0*/  BSYNC B1 ;  /* 0x0000000000017941 */ /* 0x000fea0003800000 */
.L_x_426:
        /* <DEDUP_REMOVED lines=9> */
.L_x_429:
[----:B------:R-:W-:Y:S05]  /*e870*/  BSYNC B1 ;  /* 0x0000000000017941 */ /* 0x000fea0003800000 */
.L_x_428:
        /* <DEDUP_REMOVED lines=9> */
.L_x_431:
[----:B------:R-:W-:Y:S05]  /*e910*/  BSYNC B1 ;  /* 0x0000000000017941 */ /* 0x000fea0003800000 */
.L_x_430:
        /* <DEDUP_REMOVED lines=10> */
.L_x_433:
[----:B------:R-:W-:Y:S05]  /*e9c0*/  BSYNC B1 ;  /* 0x0000000000017941 */ /* 0x000fea0003800000 */
.L_x_432:
        /* <DEDUP_REMOVED lines=10> */
.L_x_435:
[----:B------:R-:W-:Y:S05]  /*ea70*/  BSYNC B1 ;  /* 0x0000000000017941 */ /* 0x000fea0003800000 */
.L_x_434:
[----:B01---5:R-:W-:Y:S01]  /*ea80*/  HADD2.F32 R5, -RZ, R232.H0_H0 ;  /* 0x200000e8ff057230 */ /* 0x023fe20000004100 */
        /* <DEDUP_REMOVED lines=8> */
.L_x_437:
[----:B------:R-:W-:Y:S05]  /*eb10*/  BSYNC B1 ;  /* 0x0000000000017941 */ /* 0x000fea0003800000 */
.L_x_436:
        /* <DEDUP_REMOVED lines=10> */
[----:B-1----:R-:W-:Y:S05]  /*ebc0*/  @!P5 BRA `(.L_x_439) ;  /* 0x000000000004d947 */ /* 0x002fea0003800000 */
[----:B------:R1:W5:Y:S02]  /*ebd0*/  LDG.E.LTC128B.U16 R232, desc[UR48][R8.64+0x1b2] ;  /* 0x0001b23008e87981 */ /* 0x000364000c1e1520 */
.L_x_439:
[----:B------:R-:W-:Y:S05]  /*ebe0*/  BSYNC B1 ;  /* 0x0000000000017941 */ /* 0x000fea0003800000 */
.L_x_438:
        /* <DEDUP_REMOVED lines=10> */
.L_x_441:
[----:B------:R-:W-:Y:S05]  /*ec90*/  BSYNC B1 ;  /* 0x0000000000017941 */ /* 0x000fea0003800000 */
.L_x_440:
        /* <DEDUP_REMOVED lines=10> */
.L_x_443:
[----:B------:R-:W-:Y:S05]  /*ed40*/  BSYNC B1 ;  /* 0x0000000000017941 */ /* 0x000fea0003800000 */
.L_x_442:
        /* <DEDUP_REMOVED lines=10> */
.L_x_445:
[----:B------:R-:W-:Y:S05]  /*edf0*/  BSYNC B1 ;  /* 0x0000000000017941 */ /* 0x000fea0003800000 */
.L_x_444:
        /* <DEDUP_REMOVED lines=10> */
.L_x_447:
[----:B------:R-:W-:Y:S05]  /*eea0*/  BSYNC B1 ;  /* 0x0000000000017941 */ /* 0x000fea0003800000 */
.L_x_446:
        /* <DEDUP_REMOVED lines=9> */
.L_x_449:
[----:B------:R-:W-:Y:S05]  /*ef40*/  BSYNC B1 ;  /* 0x0000000000017941 */ /* 0x000fea0003800000 */
.L_x_448:
        /* <DEDUP_REMOVED lines=9> */
.L_x_451:
[----:B------:R-:W-:Y:S05]  /*efe0*/  BSYNC B1 ;  /* 0x0000000000017941 */ /* 0x000fea0003800000 */
.L_x_450:
        /* <DEDUP_REMOVED lines=9> */
.L_x_453:
[----:B------:R-:W-:Y:S05]  /*f080*/  BSYNC B1 ;  /* 0x0000000000017941 */ /* 0x000fea0003800000 */
.L_x_452:
        /* <DEDUP_REMOVED lines=9> */
.L_x_455:
[----:B------:R-:W-:Y:S05]  /*f120*/  BSYNC B1 ;  /* 0x0000000000017941 */ /* 0x000fea0003800000 */
.L_x_454:
        /* <DEDUP_REMOVED lines=9> */
.L_x_457:
[----:B------:R-:W-:Y:S05]  /*f1c0*/  BSYNC B1 ;  /* 0x0000000000017941 */ /* 0x000fea0003800000 */
.L_x_456:
        /* <DEDUP_REMOVED lines=9> */
.L_x_459:
[----:B------:R-:W-:Y:S05]  /*f260*/  BSYNC B1 ;  /* 0x0000000000017941 */ /* 0x000fea0003800000 */
.L_x_458:
        /* <DEDUP_REMOVED lines=9> */
.L_x_461:
[----:B------:R-:W-:Y:S05]  /*f300*/  BSYNC B1 ;  /* 0x0000000000017941 */ /* 0x000fea0003800000 */
.L_x_460:
        /* <DEDUP_REMOVED lines=9> */
.L_x_463:
[----:B------:R-:W-:Y:S05]  /*f3a0*/  BSYNC B1 ;  /* 0x0000000000017941 */ /* 0x000fea0003800000 */
.L_x_462:
        /* <DEDUP_REMOVED lines=9> */
.L_x_465:
[----:B------:R-:W-:Y:S05]  /*f440*/  BSYNC B1 ;  /* 0x0000000000017941 */ /* 0x000fea0003800000 */
.L_x_464:
        /* <DEDUP_REMOVED lines=9> */
.L_x_467:
[----:B------:R-:W-:Y:S05]  /*f4e0*/  BSYNC B1 ;  /* 0x0000000000017941 */ /* 0x000fea0003800000 */
.L_x_466:
        /* <DEDUP_REMOVED lines=9> */
.L_x_469:
[----:B------:R-:W-:Y:S05]  /*f580*/  BSYNC B1 ;  /* 0x0000000000017941 */ /* 0x000fea0003800000 */
.L_x_468:
        /* <DEDUP_REMOVED lines=9> */
.L_x_471:
[----:B------:R-:W-:Y:S05]  /*f620*/  BSYNC B1 ;  /* 0x0000000000017941 */ /* 0x000fea0003800000 */
.L_x_470:
[----:B------:R-:W-:Y:S05]  /*f630*/  @!P0 BRA `(.L_x_472) ;  /* 0x0000004000548947 */ /* 0x000fea0003800000 */
[----:B-----5:R-:W-:-:S05]  /*f640*/  HADD2.F32 R3, -RZ, R232.H0_H0 ;  /* 0x200000e8ff037230 */ /* 0x020fca0000004100 */
[----:B0-----:R-:W-:-:S04]  /*f650*/  FMUL R0, R3, R16 ;  /* 0x0000001003007220 */ /* 0x001fc80000400000 */
[----:B------:R-:W-:-:S05]  /*f660*/  FFMA R0, R39, R2, R0 ;  /* 0x0000000227007223 */ /* 0x000fca0000000000 */
[----:B------:R-:W-:-:S05]  /*f670*/  F2FP.F16.F32.PACK_AB R0, RZ, R0 ;  /* 0x00000000ff00723e */ /* 0x000fca00000000ff */
[----:B------:R0:W-:Y:S01]  /*f680*/  STG.E.U16 desc[UR48][R18.64+0x1b2], R0 ;  /* 0x0001b20012007986 */ /* 0x0001e2000c101530 */
[----:B------:R-:W-:Y:S05]  /*f690*/  BRA `(.L_x_472) ;  /* 0x00000040003c7947 */ /* 0x000fea0003800000 */
.L_x_29:
[----:B------:R-:W2:Y:S01]  /*f6a0*/  LDL.LU R6, [R1+0x4] ;  /* 0x0000040001067983 */ /* 0x000ea20000300800 */
[----:B------:R-:W-:-:S03]  /*f6b0*/  ULDC.64 UR4, c[0x0][0x5c0] ;  /* 0x0001700000047ab9 */ /* 0x000fc60000000a00 */
[----:B------:R-:W4:Y:S04]  /*f6c0*/  LDL.LU R7, [R1] ;  /* 0x0000000001077983 */ /* 0x000f280000300800 */
[----:B------:R-:W5:Y:S04]  /*f6d0*/  LDL.LU R235, [R1+0x10] ;  /* 0x0000100001eb7983 */ /* 0x000f680000300800 */
[----:B------:R-:W5:Y:S04]  /*f6e0*/  LDL.LU R234, [R1+0x14] ;  /* 0x0000140001ea7983 */ /* 0x000f680000300800 */
[----:B------:R-:W5:Y:S04]  /*f6f0*/  LDL.LU R12, [R1+0x18] ;  /* 0x00001800010c7983 */ /* 0x000f680000300800 */
[----:B------:R-:W5:Y:S04]  /*f700*/  LDL.LU R233, [R1+0x1c] ;  /* 0x00001c0001e97983 */ /* 0x000f680000300800 */
[----:B------:R-:W5:Y:S01]  /*f710*/  LDL.LU R232, [R1+0x20] ;  /* 0x0000200001e87983 */ /* 0x000f620000300800 */
[----:B------:R-:W-:-:S03]  /*f720*/  LEA R4, P2, R8, UR4, 0x1 ;  /* 0x0000000408047c11 */ /* 0x000fc6000f8408ff */
[----:B------:R-:W5:Y:S04]  /*f730*/  LDL.LU R23, [R1+0x24] ;  /* 0x0000240001177983 */ /* 0x000f680000300800 */
[----:B------:R-:W5:Y:S04]  /*f740*/  LDL.LU R22, [R1+0x28] ;  /* 0x0000280001167983 */ /* 0x000f680000300800 */
[----:B------:R-:W5:Y:S04]  /*f750*/  LDL.LU R21, [R1+0x2c] ;  /* 0x00002c0001157983 */ /* 0x000f680000300800 */
[----:B------:R-:W5:Y:S01]  /*f760*/  LDL.LU R20, [R1+0x30] ;  /* 0x0000300001147983 */ /* 0x000f620000300800 */
[----:B------:R-:W-:-:S03]  /*f770*/  LEA.HI.X R5, R8, UR5, R11, 0x1, P2 ;  /* 0x0000000508057c11 */ /* 0x000fc600090f0c0b */
[----:B------:R-:W5:Y:S04]  /*f780*/  LDL.LU R19, [R1+0x34] ;  /* 0x0000340001137983 */ /* 0x000f680000300800 */
[----:B------:R-:W5:Y:S04]  /*f790*/  LDL.LU R18, [R1+0x38] ;  /* 0x0000380001127983 */ /* 0x000f680000300800 */
[----:B------:R-:W5:Y:S04]  /*f7a0*/  LDL.LU R15, [R1+0x3c] ;  /* 0x00003c00010f7983 */ /* 0x000f680000300800 */
[----:B------:R-:W5:Y:S04]  /*f7b0*/  LDL.LU R9, [R1+0x8] ;  /* 0x0000080001097983 */ /* 0x000f680000300800 */
[----:B------:R-:W5:Y:S01]  /*f7c0*/  LDL.LU R8, [R1+0xc] ;  /* 0x00000c0001087983 */ /* 0x000f620000300800 */
[----:B------:R-:W-:Y:S01]  /*f7d0*/  ISETP.GT.AND P5, PT, R0, 0x1, PT ;  /* 0x000000010000780c */ /* 0x000fe20003fa4270 */
[----:B------:R-:W-:Y:S01]  /*f7e0*/  USHF.L.U32 UR11, UR8, 0x4, URZ ;  /* 0x00000004080b7899 */ /* 0x000fe2000800063f */
[C---:B------:R-:W-:Y:S01]  /*f7f0*/  ISETP.GT.AND P4, PT, R3.reuse, 0x8, P0 ;  /* 0x000000080300780c */ /* 0x040fe20000784270 */
[----:B------:R-:W-:Y:S01]  /*f800*/  USHF.L.U64.HI UR5, UR8, 0x4, UR9 ;  /* 0x0000000408057899 */ /* 0x000fe20008010209 */
[----:B------:R-:W-:Y:S01]  /*f810*/  ISETP.GT.AND P2, PT, R3, RZ, P5 ;  /* 0x000000ff0300720c */ /* 0x000fe20002f44270 */
[----:B------:R-:W-:Y:S01]  /*f820*/  UIMAD UR4, UR9, 0xf0, URZ ;  /* 0x000000f0090478a4 */ /* 0x000fe2000f8e023f */
[----:B---3--:R-:W-:Y:S01]  /*f830*/  LOP3.LUT R17, R17, 0xfffffff7, RZ, 0xc0, !PT ;  /* 0xfffffff711117812 */ /* 0x008fe200078ec0ff */
[-C--:B------:R-:W-:Y:S01]  /*f840*/  FMUL R216, R216, R2.reuse ;  /* 0x00000002d8d87220 */ /* 0x080fe20000400000 */
[-C--:B------:R-:W-:Y:S01]  /*f850*/  FMUL R217, R217, R2.reuse ;  /* 0x00000002d9d97220 */ /* 0x080fe20000400000 */
[-C--:B------:R-:W-:Y:S01]  /*f860*/  FMUL R218, R218, R2.reuse ;  /* 0x00000002dada7220 */ /* 0x080fe20000400000 */
[-C--:B------:R-:W-:Y:S01]  /*f870*/  FMUL R219, R219, R2.reuse ;  /* 0x00000002dbdb7220 */ /* 0x080fe20000400000 */
[----:B------:R-:W-:Y:S01]  /*f880*/  FMUL R220, R220, R2 ;  /* 0x00000002dcdc7220 */ /* 0x000fe20000400000 */
[----:B------:R-:W-:Y:S01]  /*f890*/  F2FP.F16.F32.PACK_AB R216, RZ, R216 ;  /* 0x000000d8ffd8723e */ /* 0x000fe200000000ff */
[-C--:B------:R-:W-:Y:S01]  /*f8a0*/  FMUL R221, R221, R2.reuse ;  /* 0x00000002dddd7220 */ /* 0x080fe20000400000 */
[----:B------:R-:W-:Y:S01]  /*f8b0*/  F2FP.F16.F32.PACK_AB R217, RZ, R217 ;  /* 0x000000d9ffd9723e */ /* 0x000fe200000000ff */
        /* <DEDUP_REMOVED lines=64> */
[-C--:B------:R-:W-:Y:S01]  /*fcc0*/  FMUL R190, R190, R2.reuse ;  /* 0x00000002bebe7220 */ /* 0x080fe20000400000 */
[----:B------:R-:W-:Y:S01]  /*fcd0*/  F2FP.F16.F32.PACK_AB R187, RZ, R187 ;  /* 0x000000bbffbb723e */ /* 0x000fe200000000ff */
[----:B------:R-:W-:Y:S01]  /*fce0*/  FMUL R191, R191, R2 ;  /* 0x00000002bfbf7220 */ /* 0x000fe20000400000 */
        /* <DEDUP_REMOVED lines=157> */
[----:B--2---:R-:W-:Y:S01]  /*106c0*/  FMUL R6, R6, R2 ;  /* 0x0000000206067220 */ /* 0x004fe20000400000 */
[----:B------:R-:W-:Y:S01]  /*106d0*/  F2FP.F16.F32.PACK_AB R106, RZ, R106 ;  /* 0x0000006aff6a723e */ /* 0x000fe200000000ff */
[-C--:B------:R-:W-:Y:S01]  /*106e0*/  FMUL R110, R110, R2.reuse ;  /* 0x000000026e6e7220 */ /* 0x080fe20000400000 */
[----:B------:R-:W-:Y:S01]  /*106f0*/  F2FP.F16.F32.PACK_AB R107, RZ, R107 ;  /* 0x0000006bff6b723e */ /* 0x000fe200000000ff */
[----:B----4-:R-:W-:Y:S01]  /*10700*/  FMUL R7, R7, R2 ;  /* 0x0000000207077220 */ /* 0x010fe20000400000 */
[----:B------:R-:W-:Y:S01]  /*10710*/  F2FP.F16.F32.PACK_AB R6, RZ, R6 ;  /* 0x00000006ff06723e */ /* 0x000fe200000000ff */
[----:B------:R-:W-:Y:S01]  /*10720*/  FMUL R111, R111, R2 ;  /* 0x000000026f6f7220 */ /* 0x000fe20000400000 */
[----:B------:R-:W-:Y:S01]  /*10730*/  F2FP.F16.F32.PACK_AB R108, RZ, R108 ;  /* 0x0000006cff6c723e */ /* 0x000fe200000000ff */
[-C--:B------:R-:W-:Y:S01]  /*10740*/  FMUL R112, R112, R2.reuse ;  /* 0x0000000270707220 */ /* 0x080fe20000400000 */
[----:B------:R-:W-:Y:S01]  /*10750*/  F2FP.F16.F32.PACK_AB R7, RZ, R7 ;  /* 0x00000007ff07723e */ /* 0x000fe200000000ff */
[-C--:B------:R-:W-:Y:S01]  /*10760*/  FMUL R113, R113, R2.reuse ;  /* 0x0000000271717220 */ /* 0x080fe20000400000 */
[----:B------:R-:W-:Y:S01]  /*10770*/  PRMT R10, R6, 0x7610, R10 ;  /* 0x00007610060a7816 */ /* 0x000fe2000000000a */
[-C--:B------:R-:W-:Y:S01]  /*10780*/  FMUL R114, R114, R2.reuse ;  /* 0x0000000272727220 */ /* 0x080fe20000400000 */
[----:B------:R-:W-:Y:S01]  /*10790*/  PRMT R11, R7, 0x7610, R11 ;  /* 0x00007610070b7816 */ /* 0x000fe2000000000b */
[-C--:B------:R-:W-:Y:S01]  /*107a0*/  FMUL R115, R115, R2.reuse ;  /* 0x0000000273737220 */ /* 0x080fe20000400000 */
[----:B------:R-:W-:Y:S01]  /*107b0*/  IADD3 R6, P3, R4, UR11, RZ ;  /* 0x0000000b04067c10 */ /* 0x000fe2000ff7e0ff */
[----:B------:R0:W-:Y:S01]  /*107c0*/  @P2 STG.E.U16 desc[UR48][R4.64+0x2], R10 ;  /* 0x0000020a04002986 */ /* 0x0001e2000c101530 */
[----:B------:R-:W-:Y:S01]  /*107d0*/  ISETP.GT.AND P2, PT, R0, 0x9, PT ;  /* 0x000000090000780c */ /* 0x000fe20003f44270 */
[-C--:B-----5:R-:W-:Y:S01]  /*107e0*/  FMUL R12, R12, R2.reuse ;  /* 0x000000020c0c7220 */ /* 0x0a0fe20000400000 */
[----:B------:R-:W-:Y:S01]  /*107f0*/  IADD3.X R7, R5, UR5, RZ, P3, !PT ;  /* 0x0000000505077c10 */ /* 0x000fe20009ffe4ff */
[----:B------:R1:W-:Y:S01]  /*10800*/  @P1 STG.E.U16 desc[UR48][R4.64], R11 ;  /* 0x0000000b04001986 */ /* 0x0003e2000c101530 */
[----:B------:R-:W-:Y:S01]  /*10810*/  ISETP.GT.AND P1, PT, R3, 0x8, P5 ;  /* 0x000000080300780c */ /* 0x000fe20002f24270 */
        /* <DEDUP_REMOVED lines=44> */
[-C--:B------:R-:W-:Y:S01]  /*10ae0*/  FMUL R72, R72, R2.reuse ;  /* 0x0000000248487220 */ /* 0x080fe20000400000 */
[----:B------:R-:W-:Y:S01]  /*10af0*/  PRMT R13, R9, 0x7610, R13 ;  /* 0x00007610090d7816 */ /* 0x000fe2000000000d */
[-C--:B------:R-:W-:Y:S01]  /*10b00*/  FMUL R9, R234, R2.reuse ;  /* 0x00000002ea097220 */ /* 0x080fe20000400000 */
[----:B------:R-:W-:Y:S01]  /*10b10*/  PRMT R14, R8, 0x7610, R14 ;  /* 0x00007610080e7816 */ /* 0x000fe2000000000e */
[----:B------:R-:W-:Y:S01]  /*10b20*/  FMUL R8, R235, R2 ;  /* 0x00000002eb087220 */ /* 0x000fe20000400000 */
[----:B------:R-:W-:Y:S01]  /*10b30*/  F2FP.F16.F32.PACK_AB R96, RZ, R96 ;  /* 0x00000060ff60723e */ /* 0x000fe200000000ff */
[----:B------:R2:W-:Y:S01]  /*10b40*/  @P4 STG.E.U16 desc[UR48][R6.64], R13 ;  /* 0x0000000d06004986 */ /* 0x0005e2000c101530 */
[----:B------:R-:W-:Y:S01]  /*10b50*/  ISETP.GT.AND P4, PT, R3, RZ, P2 ;  /* 0x000000ff0300720c */ /* 0x000fe20001784270 */
[----:B------:R-:W-:Y:S01]  /*10b60*/  FMUL R73, R73, R2 ;  /* 0x0000000249497220 */ /* 0x000fe20000400000 */
[----:B------:R-:W-:Y:S01]  /*10b70*/  F2FP.F16.F32.PACK_AB R8, RZ, R8 ;  /* 0x00000008ff08723e */ /* 0x000fe200000000ff */
[----:B------:R-:W-:Y:S01]  /*10b80*/  @P1 STG.E.U16 desc[UR48][R6.64+0x2], R14 ;  /* 0x0000020e06001986 */ /* 0x000fe2000c101530 */
[----:B------:R-:W-:Y:S01]  /*10b90*/  ISETP.GT.AND P1, PT, R0, 0x8, PT ;  /* 0x000000080000780c */ /* 0x000fe20003f24270 */
[-C--:B------:R-:W-:Y:S01]  /*10ba0*/  FMUL R74, R74, R2.reuse ;  /* 0x000000024a4a7220 */ /* 0x080fe20000400000 */
[----:B------:R-:W-:Y:S01]  /*10bb0*/  F2FP.F16.F32.PACK_AB R9, RZ, R9 ;  /* 0x00000009ff09723e */ /* 0x000fe200000000ff */
[-C--:B------:R-:W-:Y:S01]  /*10bc0*/  FMUL R75, R75, R2.reuse ;  /* 0x000000024b4b7220 */ /* 0x080fe20000400000 */
[C---:B------:R-:W-:Y:S01]  /*10bd0*/  ISETP.GT.AND P3, PT, R3.reuse, RZ, P1 ;  /* 0x000000ff0300720c */ /* 0x040fe20000f64270 */
[-C--:B------:R-:W-:Y:S01]  /*10be0*/  FMUL R76, R76, R2.reuse ;  /* 0x000000024c4c7220 */ /* 0x080fe20000400000 */
[----:B------:R-:W-:Y:S01]  /*10bf0*/  ISETP.GT.AND P5, PT, R3, 0x8, P1 ;  /* 0x000000080300780c */ /* 0x000fe20000fa4270 */
[-C--:B------:R-:W-:Y:S01]  /*10c00*/  FMUL R77, R77, R2.reuse ;  /* 0x000000024d4d7220 */ /* 0x080fe20000400000 */
[----:B0-----:R-:W-:Y:S01]  /*10c10*/  PRMT R10, R8, 0x7610, R10 ;  /* 0x00007610080a7816 */ /* 0x001fe2000000000a */
[-C--:B------:R-:W-:Y:S01]  /*10c20*/  FMUL R8, R233, R2.reuse ;  /* 0x00000002e9087220 */ /* 0x080fe20000400000 */
[----:B-1----:R-:W-:Y:S01]  /*10c30*/  PRMT R11, R9, 0x7610, R11 ;  /* 0x00007610090b7816 */ /* 0x002fe2000000000b */
[-C--:B------:R-:W-:Y:S01]  /*10c40*/  FMUL R9, R232, R2.reuse ;  /* 0x00000002e8097220 */ /* 0x080fe20000400000 */
[----:B------:R-:W-:Y:S01]  /*10c50*/  F2FP.F16.F32.PACK_AB R97, RZ, R97 ;  /* 0x00000061ff61723e */ /* 0x000fe200000000ff */
[----:B------:R-:W-:Y:S01]  /*10c60*/  FMUL R78, R78, R2 ;  /* 0x000000024e4e7220 */ /* 0x000fe20000400000 */
[----:B------:R-:W-:Y:S01]  /*10c70*/  F2FP.F16.F32.PACK_AB R8, RZ, R8 ;  /* 0x00000008ff08723e */ /* 0x000fe200000000ff */
[----:B------:R-:W-:Y:S01]  /*10c80*/  @P4 STG.E.U16 desc[UR48][R4.64+0x12], R11 ;  /* 0x0000120b04004986 */ /* 0x000fe2000c101530 */
[----:B------:R-:W-:Y:S01]  /*10c90*/  ISETP.GT.AND P4, PT, R3, 0x8, P2 ;  /* 0x000000080300780c */ /* 0x000fe20001784270 */
[-C--:B------:R-:W-:Y:S01]  /*10ca0*/  FMUL R79, R79, R2.reuse ;  /* 0x000000024f4f7220 */ /* 0x080fe20000400000 */
[----:B--2---:R-:W-:Y:S01]  /*10cb0*/  PRMT R13, R8, 0x7610, R13 ;  /* 0x00007610080d7816 */ /* 0x004fe2000000000d */
[----:B------:R0:W-:Y:S01]  /*10cc0*/  @P3 STG.E.U16 desc[UR48][R4.64+0x10], R10 ;  /* 0x0000100a04003986 */ /* 0x0001e2000c101530 */
[----:B------:R-:W-:Y:S01]  /*10cd0*/  ISETP.GT.AND P3, PT, R0, 0x10, PT ;  /* 0x000000100000780c */ /* 0x000fe20003f64270 */
[-C--:B------:R-:W-:Y:S01]  /*10ce0*/  FMUL R8, R23, R2.reuse ;  /* 0x0000000217087220 */ /* 0x080fe20000400000 */
[----:B------:R-:W-:Y:S01]  /*10cf0*/  F2FP.F16.F32.PACK_AB R9, RZ, R9 ;  /* 0x00000009ff09723e */ /* 0x000fe200000000ff */
[----:B------:R-:W-:Y:S01]  /*10d00*/  @P5 STG.E.U16 desc[UR48][R6.64+0x10], R12 ;  /* 0x0000100c06005986 */ /* 0x000fe2000c101530 */
[----:B------:R-:W-:Y:S01]  /*10d10*/  ISETP.GT.AND P5, PT, R3, RZ, P3 ;  /* 0x000000ff0300720c */ /* 0x000fe20001fa4270 */
[----:B------:R-:W-:Y:S01]  /*10d20*/  FMUL R80, R80, R2 ;  /* 0x0000000250507220 */ /* 0x000fe20000400000 */
[----:B------:R-:W-:Y:S01]  /*10d30*/  F2FP.F16.F32.PACK_AB R8, RZ, R8 ;  /* 0x00000008ff08723e */ /* 0x000fe200000000ff */
[-C--:B------:R-:W-:Y:S01]  /*10d40*/  FMUL R81, R81, R2.reuse ;  /* 0x0000000251517220 */ /* 0x080fe20000400000 */
[----:B------:R-:W-:Y:S01]  /*10d50*/  @P1 LOP3.LUT R17, R17, 0x8, RZ, 0xfc, !PT ;  /* 0x0000000811111812 */ /* 0x000fe200078efcff */
[----:B------:R-:W-:Y:S01]  /*10d60*/  @P4 STG.E.U16 desc[UR48][R6.64+0x12], R13 ;  /* 0x0000120d06004986 */ /* 0x000fe2000c101530 */
[----:B------:R-:W-:Y:S01]  /*10d70*/  ISETP.GT.AND P4, PT, R0, 0x11, PT ;  /* 0x000000110000780c */ /* 0x000fe20003f84270 */
[-C--:B------:R-:W-:Y:S01]  /*10d80*/  FMUL R82, R82, R2.reuse ;  /* 0x0000000252527220 */ /* 0x080fe20000400000 */
[----:B0-----:R-:W-:Y:S01]  /*10d90*/  PRMT R10, R8, 0x7610, R10 ;  /* 0x00007610080a7816 */ /* 0x001fe2000000000a */
[----:B------:R-:W-:Y:S01]  /*10da0*/  FMUL R8, R22, R2 ;  /* 0x0000000216087220 */ /* 0x000fe20000400000 */
[----:B------:R-:W-:Y:S01]  /*10db0*/  F2FP.F16.F32.PACK_AB R98, RZ, R98 ;  /* 0x00000062ff62723e */ /* 0x000fe200000000ff */
[-C--:B------:R-:W-:Y:S01]  /*10dc0*/  FMUL R83, R83, R2.reuse ;  /* 0x0000000253537220 */ /* 0x080fe20000400000 */
[----:B------:R-:W-:Y:S01]  /*10dd0*/  F2FP.F16.F32.PACK_AB R99, RZ, R99 ;  /* 0x00000063ff63723e */ /* 0x000fe200000000ff */
[----:B------:R0:W-:Y:S01]  /*10de0*/  @P5 STG.E.U16 desc[UR48][R4.64+0x20], R9 ;  /* 0x0000200904005986 */ /* 0x0001e2000c101530 */
[----:B------:R-:W-:Y:S01]  /*10df0*/  ISETP.GT.AND P5, PT, R3, RZ, P4 ;  /* 0x000000ff0300720c */ /* 0x000fe200027a4270 */
[----:B------:R-:W-:Y:S01]  /*10e00*/  FMUL R84, R84, R2 ;  /* 0x0000000254547220 */ /* 0x000fe20000400000 */
[----:B------:R-:W-:Y:S01]  /*10e10*/  F2FP.F16.F32.PACK_AB R8, RZ, R8 ;  /* 0x00000008ff08723e */ /* 0x000fe200000000ff */
[----:B------:R-:W-:Y:S01]  /*10e20*/  FMUL R85, R85, R2 ;  /* 0x0000000255557220 */ /* 0x000fe20000400000 */
[----:B------:R-:W-:Y:S01]  /*10e30*/  F2FP.F16.F32.PACK_AB R100, RZ, R100 ;  /* 0x00000064ff64723e */ /* 0x000fe200000000ff */
[-C--:B------:R-:W-:Y:S01]  /*10e40*/  FMUL R86, R86, R2.reuse ;  /* 0x0000000256567220 */ /* 0x080fe20000400000 */
[----:B------:R-:W-:Y:S01]  /*10e50*/  PRMT R11, R8, 0x7610, R11 ;  /* 0x00007610080b7816 */ /* 0x000fe2000000000b */
[-C--:B------:R-:W-:Y:S01]  /*10e60*/  FMUL R8, R21, R2.reuse ;  /* 0x0000000215087220 */ /* 0x080fe20000400000 */
[----:B------:R-:W-:Y:S01]  /*10e70*/  F2FP.F16.F32.PACK_AB R101, RZ, R101 ;  /* 0x00000065ff65723e */ /* 0x000fe200000000ff */
[----:B------:R-:W-:Y:S01]  /*10e80*/  FMUL R87, R87, R2 ;  /* 0x0000000257577220 */ /* 0x000fe20000400000 */
[----:B------:R-:W-:Y:S01]  /*10e90*/  F2FP.F16.F32.PACK_AB R102, RZ, R102 ;  /* 0x00000066ff66723e */ /* 0x000fe200000000ff */
[----:B------:R-:W-:Y:S01]  /*10ea0*/  FMUL R56, R56, R2 ;  /* 0x0000000238387220 */ /* 0x000fe20000400000 */
[----:B0-----:R-:W-:Y:S01]  /*10eb0*/  F2FP.F16.F32.PACK_AB R9, RZ, R8 ;  /* 0x00000008ff09723e */ /* 0x001fe200000000ff */
[----:B------:R0:W-:Y:S01]  /*10ec0*/  @P5 STG.E.U16 desc[UR48][R4.64+0x22], R10 ;  /* 0x0000220a04005986 */ /* 0x0001e2000c101530 */
[----:B------:R-:W-:Y:S01]  /*10ed0*/  ISETP.GT.AND P5, PT, R3, 0x8, P3 ;  /* 0x000000080300780c */ /* 0x000fe20001fa4270 */
        /* <DEDUP_REMOVED lines=11> */
[----:B0-----:R-:W-:Y:S01]  /*10f90*/  PRMT R10, R8, 0x7610, R10 ;  /* 0x00007610080a7816 */ /* 0x001fe2000000000a */
        /* <DEDUP_REMOVED lines=15> */
[----:B------:R-:W-:Y:S01]  /*11090*/  ISETP.GT.AND P5, PT, R0, 0x18, PT ;  /* 0x000000180000780c */ /* 0x000fe20003fa4270 */
[-C--:B------:R-:W-:Y:S01]  /*110a0*/  FMUL R8, R18, R2.reuse ;  /* 0x0000000212087220 */ /* 0x080fe20000400000 */
[----:B------:R-:W-:Y:S01]  /*110b0*/  F2FP.F16.F32.PACK_AB R79, RZ, R79 ;  /* 0x0000004fff4f723e */ /* 0x000fe200000000ff */
[-C--:B------:R-:W-:Y:S01]  /*110c0*/  FMUL R67, R67, R2.reuse ;  /* 0x0000000243437220 */ /* 0x080fe20000400000 */
[----:B------:R-:W-:Y:S01]  /*110d0*/  ISETP.GT.AND P6, PT, R3, RZ, P5 ;  /* 0x000000ff0300720c */ /* 0x000fe20002fc4270 */
[----:B------:R-:W-:Y:S01]  /*110e0*/  FMUL R68, R68, R2 ;  /* 0x0000000244447220 */ /* 0x000fe20000400000 */
[----:B------:R-:W-:Y:S01]  /*110f0*/  F2FP.F16.F32.PACK_AB R8, RZ, R8 ;  /* 0x00000008ff08723e */ /* 0x000fe200000000ff */
[----:B------:R-:W-:Y:S01]  /*11100*/  FMUL R69, R69, R2 ;  /* 0x0000000245457220 */ /* 0x000fe20000400000 */
[----:B------:R-:W-:Y:S01]  /*11110*/  F2FP.F16.F32.PACK_AB R80, RZ, R80 ;  /* 0x00000050ff50723e */ /* 0x000fe200000000ff */
[-C--:B------:R-:W-:Y:S01]  /*11120*/  FMUL R70, R70, R2.reuse ;  /* 0x0000000246467220 */ /* 0x080fe20000400000 */
[----:B------:R-:W-:Y:S01]  /*11130*/  F2FP.F16.F32.PACK_AB R81, RZ, R81 ;  /* 0x00000051ff51723e */ /* 0x000fe200000000ff */
[-C--:B------:R-:W-:Y:S01]  /*11140*/  FMUL R71, R71, R2.reuse ;  /* 0x0000000247477220 */ /* 0x080fe20000400000 */
[----:B0-----:R-:W-:Y:S01]  /*11150*/  PRMT R9, R8, 0x7610, R9 ;  /* 0x0000761008097816 */ /* 0x001fe20000000009 */
[----:B------:R-:W-:Y:S01]  /*11160*/  FMUL R8, R15, R2 ;  /* 0x000000020f087220 */ /* 0x000fe20000400000 */
[----:B------:R-:W-:Y:S01]  /*11170*/  F2FP.F16.F32.PACK_AB R82, RZ, R82 ;  /* 0x00000052ff52723e */ /* 0x000fe200000000ff */
[-C--:B------:R-:W-:Y:S01]  /*11180*/  FMUL R40, R40, R2.reuse ;  /* 0x0000000228287220 */ /* 0x080fe20000400000 */
[----:B------:R-:W-:Y:S01]  /*11190*/  F2FP.F16.F32.PACK_AB R83, RZ, R83 ;  /* 0x00000053ff53723e */ /* 0x000fe200000000ff */
[----:B------:R-:W-:Y:S01]  /*111a0*/  @P6 STG.E.U16 desc[UR48][R4.64+0x30], R10 ;  /* 0x0000300a04006986 */ /* 0x000fe2000c101530 */
[----:B------:R-:W-:Y:S01]  /*111b0*/  ISETP.GT.AND P6, PT, R0, 0x19, PT ;  /* 0x000000190000780c */ /* 0x000fe20003fc4270 */
[----:B------:R-:W-:Y:S01]  /*111c0*/  FMUL R41, R41, R2 ;  /* 0x0000000229297220 */ /* 0x000fe20000400000 */
[----:B------:R-:W-:Y:S01]  /*111d0*/  F2FP.F16.F32.PACK_AB R8, RZ, R8 ;  /* 0x00000008ff08723e */ /* 0x000fe200000000ff */
[-C--:B------:R-:W-:Y:S01]  /*111e0*/  FMUL R43, R43, R2.reuse ;  /* 0x000000022b2b7220 */ /* 0x080fe20000400000 */
[----:B------:R-:W-:Y:S01]  /*111f0*/  ISETP.GT.AND P1, PT, R3, RZ, P6 ;  /* 0x000000ff0300720c */ /* 0x000fe20003724270 */
        /* <DEDUP_REMOVED lines=24> */
[----:B0-----:R-:W-:Y:S01]  /*11380*/  IMAD.U32 R11, RZ, RZ, UR8 ;  /* 0x00000008ff0b7e24 */ /* 0x001fe2000f8e00ff */
[----:B------:R-:W-:Y:S01]  /*11390*/  F2FP.F16.F32.PACK_AB R63, RZ, R63 ;  /* 0x0000003fff3f723e */ /* 0x000fe200000000ff */
[----:B------:R-:W-:Y:S01]  /*113a0*/  @P1 STG.E.U16 desc[UR48][R6.64+0x30], R9 ;  /* 0x0000300906001986 */ /* 0x000fe2000c101530 */
[----:B------:R-:W-:Y:S01]  /*113b0*/  ISETP.GT.AND P1, PT, R3, 0x8, P6 ;  /* 0x000000080300780c */ /* 0x000fe20003724270 */
[----:B------:R-:W-:Y:S01]  /*113c0*/  IMAD.WIDE.U32 R10, R11, 0xf0, R6 ;  /* 0x000000f00b0a7825 */ /* 0x000fe200078e0006 */
[----:B------:R-:W-:-:S03]  /*113d0*/  F2FP.F16.F32.PACK_AB R65, RZ, R65 ;  /* 0x00000041ff41723e */ /* 0x000fc600000000ff */
[----:B------:R-:W-:Y:S01]  /*113e0*/  FMUL R54, R54, R2 ;  /* 0x0000000236367220 */ /* 0x000fe20000400000 */
[----:B------:R-:W-:Y:S01]  /*113f0*/  F2FP.F16.F32.PACK_AB R64, RZ, R64 ;  /* 0x00000040ff40723e */ /* 0x000fe200000000ff */
[----:B------:R-:W-:Y:S01]  /*11400*/  VIADD R11, R11, UR4 ;  /* 0x000000040b0b7c36 */ /* 0x000fe20008000000 */
        /* <DEDUP_REMOVED lines=8> */
[C---:B------:R-:W-:Y:S01]  /*11490*/  ISETP.GT.AND P1, PT, R3.reuse, 0x80, P0 ;  /* 0x000000800300780c */ /* 0x040fe20000724270 */
[-C--:B------:R-:W-:Y:S01]  /*114a0*/  FMUL R26, R26, R2.reuse ;  /* 0x000000021a1a7220 */ /* 0x080fe20000400000 */
        /* <DEDUP_REMOVED lines=27> */
[----:B------:R-:W-:Y:S01]  /*11660*/  FMUL R39, R39, R2 ;  /* 0x0000000227277220 */ /* 0x000fe20000400000 */
[----:B------:R-:W-:Y:S01]  /*11670*/  F2FP.F16.F32.PACK_AB R49, RZ, R49 ;  /* 0x00000031ff31723e */ /* 0x000fe200000000ff */
[----:B------:R-:W-:Y:S01]  /*11680*/  @P1 STG.E.U16 desc[UR48][R10.64+0x2], R217 ;  /* 0x000002d90a001986 */ /* 0x000fe2000c101530 */
[----:B0-----:R-:W-:-:S02]  /*11690*/  IADD3 R8, P1, R10, UR11, RZ ;  /* 0x0000000b0a087c10 */ /* 0x001fc4000ff3e0ff */
[----:B------:R-:W-:Y:S02]  /*116a0*/  F2FP.F16.F32.PACK_AB R50, RZ, R50 ;  /* 0x00000032ff32723e */ /* 0x000fe400000000ff */
[----:B------:R-:W-:Y:S02]  /*116b0*/  IADD3.X R9, R11, UR5, RZ, P1, !PT ;  /* 0x000000050b097c10 */ /* 0x000fe40008ffe4ff */
[----:B------:R-:W-:Y:S02]  /*116c0*/  LOP3.LUT P1, RZ, R17, 0x8, RZ, 0xc0, !PT ;  /* 0x0000000811ff7812 */ /* 0x000fe4000782c0ff */
[----:B------:R-:W-:Y:S01]  /*116d0*/  F2FP.F16.F32.PACK_AB R51, RZ, R51 ;  /* 0x00000033ff33723e */ /* 0x000fe200000000ff */
[----:B------:R-:W-:Y:S01]  /*116e0*/  @P0 STG.E.U16 desc[UR48][R8.64], R218 ;  /* 0x000000da08000986 */ /* 0x000fe2000c101530 */
[----:B------:R-:W-:Y:S02]  /*116f0*/  ISETP.GT.AND P0, PT, R0, 0x1, PT ;  /* 0x000000010000780c */ /* 0x000fe40003f04270 */
[----:B------:R-:W-:-:S02]  /*11700*/  F2FP.F16.F32.PACK_AB R52, RZ, R52 ;  /* 0x00000034ff34723e */ /* 0x000fc400000000ff */
[----:B------:R-:W-:Y:S02]  /*11710*/  ISETP.GT.AND P0, PT, R3, 0x88, P0 ;  /* 0x000000880300780c */ /* 0x000fe40000704270 */
[----:B------:R-:W-:Y:S02]  /*11720*/  F2FP.F16.F32.PACK_AB R53, RZ, R53 ;  /* 0x00000035ff35723e */ /* 0x000fe400000000ff */
[----:B------:R-:W-:Y:S02]  /*11730*/  F2FP.F16.F32.PACK_AB R54, RZ, R54 ;  /* 0x00000036ff36723e */ /* 0x000fe400000000ff */
[----:B------:R-:W-:Y:S02]  /*11740*/  F2FP.F16.F32.PACK_AB R55, RZ, R55 ;  /* 0x00000037ff37723e */ /* 0x000fe400000000ff */
[----:B------:R-:W-:Y:S02]  /*11750*/  F2FP.F16.F32.PACK_AB R24, RZ, R24 ;  /* 0x00000018ff18723e */ /* 0x000fe400000000ff */
[----:B------:R-:W-:-:S02]  /*11760*/  F2FP.F16.F32.PACK_AB R25, RZ, R25 ;  /* 0x00000019ff19723e */ /* 0x000fc400000000ff */
[----:B------:R-:W-:Y:S01]  /*11770*/  F2FP.F16.F32.PACK_AB R26, RZ, R26 ;  /* 0x0000001aff1a723e */ /* 0x000fe200000000ff */
[----:B------:R-:W-:Y:S01]  /*11780*/  @P0 STG.E.U16 desc[UR48][R8.64+0x2], R219 ;  /* 0x000002db08000986 */ /* 0x000fe2000c101530 */
[C---:B------:R-:W-:Y:S02]  /*11790*/  ISETP.GT.AND P0, PT, R3.reuse, 0x80, P1 ;  /* 0x000000800300780c */ /* 0x040fe40000f04270 */
[----:B------:R-:W-:Y:S02]  /*117a0*/  ISETP.GT.AND P1, PT, R3, 0x88, P1 ;  /* 0x000000880300780c */ /* 0x000fe40000f24270 */
[----:B------:R-:W-:Y:S02]  /*117b0*/  F2FP.F16.F32.PACK_AB R27, RZ, R27 ;  /* 0x0000001bff1b723e */ /* 0x000fe400000000ff */
[----:B------:R-:W-:Y:S02]  /*117c0*/  F2FP.F16.F32.PACK_AB R28, RZ, R28 ;  /* 0x0000001cff1c723e */ /* 0x000fe400000000ff */
[----:B------:R-:W-:-:S02]  /*117d0*/  F2FP.F16.F32.PACK_AB R29, RZ, R29 ;  /* 0x0000001dff1d723e */ /* 0x000fc400000000ff */
[----:B------:R-:W-:Y:S02]  /*117e0*/  F2FP.F16.F32.PACK_AB R30, RZ, R30 ;  /* 0x0000001eff1e723e */ /* 0x000fe400000000ff */
[----:B------:R-:W-:Y:S01]  /*117f0*/  F2FP.F16.F32.PACK_AB R31, RZ, R31 ;  /* 0x0000001fff1f723e */ /* 0x000fe200000000ff */
[----:B------:R-:W-:Y:S01]  /*11800*/  @P0 STG.E.U16 desc[UR48][R10.64+0x10], R220 ;  /* 0x000010dc0a000986 */ /* 0x000fe2000c101530 */
[C---:B------:R-:W-:Y:S02]  /*11810*/  ISETP.GT.AND P0, PT, R3.reuse, 0x80, P2 ;  /* 0x000000800300780c */ /* 0x040fe40001704270 */
[----:B------:R-:W-:Y:S02]  /*11820*/  ISETP.GT.AND P2, PT, R3, 0x88, P2 ;  /* 0x000000880300780c */ /* 0x000fe40001744270 */
[----:B------:R-:W-:Y:S02]  /*11830*/  F2FP.F16.F32.PACK_AB R32, RZ, R32 ;  /* 0x00000020ff20723e */ /* 0x000fe400000000ff */
[----:B------:R-:W-:-:S02]  /*11840*/  F2FP.F16.F32.PACK_AB R33, RZ, R33 ;  /* 0x00000021ff21723e */ /* 0x000fc400000000ff */
[----:B------:R-:W-:Y:S02]  /*11850*/  F2FP.F16.F32.PACK_AB R34, RZ, R34 ;  /* 0x00000022ff22723e */ /* 0x000fe400000000ff */
[----:B------:R-:W-:Y:S02]  /*11860*/  F2FP.F16.F32.PACK_AB R35, RZ, R35 ;  /* 0x00000023ff23723e */ /* 0x000fe400000000ff */
[----:B------:R-:W-:Y:S01]  /*11870*/  F2FP.F16.F32.PACK_AB R36, RZ, R36 ;  /* 0x00000024ff24723e */ /* 0x000fe200000000ff */
[----:B------:R-:W-:Y:S01]  /*11880*/  @P0 STG.E.U16 desc[UR48][R10.64+0x12], R221 ;  /* 0x000012dd0a000986 */ /* 0x000fe2000c101530 */
[C---:B------:R-:W-:Y:S02]  /*11890*/  ISETP.GT.AND P0, PT, R3.reuse, 0x80, P3 ;  /* 0x000000800300780c */ /* 0x040fe40001f04270 */
[C---:B------:R-:W-:Y:S01]  /*118a0*/  ISETP.GT.AND P3, PT, R3.reuse, 0x88, P3 ;  /* 0x000000880300780c */ /* 0x040fe20001f64270 */
[----:B------:R-:W-:Y:S01]  /*118b0*/  @P1 STG.E.U16 desc[UR48][R8.64+0x10], R222 ;  /* 0x000010de08001986 */ /* 0x000fe2000c101530 */
[----:B------:R-:W-:-:S02]  /*118c0*/  ISETP.GT.AND P1, PT, R3, 0x80, P6 ;  /* 0x000000800300780c */ /* 0x000fc40003724270 */
[----:B------:R-:W-:Y:S01]  /*118d0*/  F2FP.F16.F32.PACK_AB R37, RZ, R37 ;  /* 0x00000025ff25723e */ /* 0x000fe200000000ff */
[----:B------:R-:W-:Y:S01]  /*118e0*/  @P2 STG.E.U16 desc[UR48][R8.64+0x12], R223 ;  /* 0x000012df08002986 */ /* 0x000fe2000c101530 */
[C---:B------:R-:W-:Y:S02]  /*118f0*/  ISETP.GT.AND P2, PT, R3.reuse, 0x80, P5 ;  /* 0x000000800300780c */ /* 0x040fe40002f44270 */
[C---:B------:R-:W-:Y:S02]  /*11900*/  ISETP.GT.AND P5, PT, R3.reuse, 0x88, P5 ;  /* 0x000000880300780c */ /* 0x040fe40002fa4270 */
[----:B------:R-:W-:Y:S01]  /*11910*/  F2FP.F16.F32.PACK_AB R38, RZ, R38 ;  /* 0x00000026ff26723e */ /* 0x000fe200000000ff */
[----:B------:R-:W-:Y:S01]  /*11920*/  @P0 STG.E.U16 desc[UR48][R10.64+0x20], R224 ;  /* 0x000020e00a000986 */ /* 0x000fe2000c101530 */
[C---:B------:R-:W-:Y:S02]  /*11930*/  ISETP.GT.AND P0, PT, R3.reuse, 0x80, P4 ;  /* 0x000000800300780c */ /* 0x040fe40002704270 */
[----:B------:R-:W-:-:S02]  /*11940*/  ISETP.GT.AND P4, PT, R3, 0x88, P4 ;  /* 0x000000880300780c */ /* 0x000fc40002784270 */
[----:B------:R-:W-:-:S03]  /*11950*/  F2FP.F16.F32.PACK_AB R39, RZ, R39 ;  /* 0x00000027ff27723e */ /* 0x000fc600000000ff */
[----:B------:R-:W-:Y:S02]  /*11960*/  @P2 IMAD.MOV.U32 R12, RZ, RZ, R10 ;  /* 0x000000ffff0c2224 */ /* 0x000fe400078e000a */
[----:B------:R-:W-:-:S04]  /*11970*/  @P2 IMAD.MOV.U32 R13, RZ, RZ, R11 ;  /* 0x000000ffff0d2224 */ /* 0x000fc800078e000b */
[----:B------:R-:W-:Y:S02]  /*11980*/  @P0 IMAD.MOV.U32 R14, RZ, RZ, R10 ;  /* 0x000000ffff0e0224 */ /* 0x000fe400078e000a */
[----:B------:R-:W-:-:S05]  /*11990*/  @P0 IMAD.MOV.U32 R15, RZ, RZ, R11 ;  /* 0x000000ffff0f0224 */ /* 0x000fca00078e000b */
[----:B------:R-:W-:Y:S01]  /*119a0*/  @P0 STG.E.U16 desc[UR48][R14.64+0x22], R225 ;  /* 0x000022e10e000986 */ /* 0x000fe2000c101530 */
[C---:B------:R-:W-:Y:S02]  /*119b0*/  ISETP.GT.AND P0, PT, R3.reuse, 0x88, P6 ;  /* 0x000000880300780c */ /* 0x040fe40003704270 */
[C---:B------:R-:W-:Y:S01]  /*119c0*/  ISETP.GT.AND P6, PT, R0.reuse, 0x20, PT ;  /* 0x000000200000780c */ /* 0x040fe20003fc4270 */
[----:B------:R-:W-:Y:S03]  /*119d0*/  @P3 STG.E.U16 desc[UR48][R8.64+0x20], R226 ;  /* 0x000020e208003986 */ /* 0x000fe6000c101530 */
[----:B------:R-:W-:Y:S01]  /*119e0*/  ISETP.GT.AND P3, PT, R3, 0x8, P6 ;  /* 0x000000080300780c */ /* 0x000fe20003764270 */
[----:B------:R-:W-:Y:S01]  /*119f0*/  @P4 STG.E.U16 desc[UR48][R8.64+0x22], R227 ;  /* 0x000022e308004986 */ /* 0x000fe2000c101530 */
[----:B------:R-:W-:-:S03]  /*11a00*/  ISETP.GT.AND P4, PT, R0, 0x28, PT ;  /* 0x000000280000780c */ /* 0x000fc60003f84270 */
[----:B------:R-:W-:Y:S04]  /*11a10*/  @P2 STG.E.U16 desc[UR48][R12.64+0x30], R228 ;  /* 0x000030e40c002986 */ /* 0x000fe8000c101530 */
[----:B------:R0:W-:Y:S01]  /*11a20*/  @P1 STG.E.U16 desc[UR48][R10.64+0x32], R229 ;  /* 0x000032e50a001986 */ /* 0x0001e2000c101530 */
[----:B------:R-:W-:-:S03]  /*11a30*/  ISETP.GT.AND P1, PT, R3, RZ, P6 ;  /* 0x000000ff0300720c */ /* 0x000fc60003724270 */
[----:B------:R-:W-:Y:S01]  /*11a40*/  @P5 STG.E.U16 desc[UR48][R8.64+0x30], R230 ;  /* 0x000030e608005986 */ /* 0x000fe2000c101530 */
[----:B------:R-:W-:-:S03]  /*11a50*/  ISETP.GT.AND P5, PT, R0, 0x21, PT ;  /* 0x000000210000780c */ /* 0x000fc60003fa4270 */
[----:B------:R1:W-:Y:S01]  /*11a60*/  @P0 STG.E.U16 desc[UR48][R8.64+0x32], R231 ;  /* 0x000032e708000986 */ /* 0x0003e2000c101530 */
[C---:B------:R-:W-:Y:S02]  /*11a70*/  ISETP.GT.AND P2, PT, R3.reuse, RZ, P5 ;  /* 0x000000ff0300720c */ /* 0x040fe40002f44270 */
[C---:B------:R-:W-:Y:S01]  /*11a80*/  ISETP.GT.AND P0, PT, R3.reuse, 0x8, P5 ;  /* 0x000000080300780c */ /* 0x040fe20002f04270 */
[----:B0-----:R-:W-:Y:S01]  /*11a90*/  IMAD.U32 R11, RZ, RZ, UR8 ;  /* 0x00000008ff0b7e24 */ /* 0x001fe2000f8e00ff */
[----:B------:R-:W-:Y:S01]  /*11aa0*/  P2R R12, PR, RZ, 0x40 ;  /* 0x00000040ff0c7803 */ /* 0x000fe20000000000 */
[----:B------:R0:W-:Y:S01]  /*11ab0*/  @P1 STG.E.U16 desc[UR48][R4.64+0x40], R200 ;  /* 0x000040c804001986 */ /* 0x0001e2000c101530 */
[----:B------:R-:W-:Y:S01]  /*11ac0*/  ISETP.GT.AND P1, PT, R3, 0x8, P4 ;  /* 0x000000080300780c */ /* 0x000fe20002724270 */
[----:B------:R-:W-:Y:S01]  /*11ad0*/  IMAD.WIDE.U32 R10, R11, 0xf0, R6 ;  /* 0x000000f00b0a7825 */ /* 0x000fe200078e0006 */
[----:B------:R-:W-:-:S03]  /*11ae0*/  P2R R13, PR, RZ, 0x10 ;  /* 0x00000010ff0d7803 */ /* 0x000fc60000000000 */
[----:B------:R-:W-:Y:S02]  /*11af0*/  VIADD R11, R11, UR4 ;  /* 0x000000040b0b7c36 */ /* 0x000fe40008000000 */
[----:B------:R0:W-:Y:S01]  /*11b00*/  @P2 STG.E.U16 desc[UR48][R4.64+0x42], R201 ;  /* 0x000042c904002986 */ /* 0x0001e2000c101530 */
[----:B------:R-:W-:Y:S02]  /*11b10*/  ISETP.GT.AND P2, PT, R3, RZ, P4 ;  /* 0x000000ff0300720c */ /* 0x000fe40002744270 */
[C---:B------:R-:W-:Y:S01]  /*11b20*/  ISETP.GT.AND P4, PT, R0.reuse, 0x39, PT ;  /* 0x000000390000780c */ /* 0x040fe20003f84270 */
[----:B------:R0:W-:Y:S01]  /*11b30*/  @P3 STG.E.U16 desc[UR48][R6.64+0x40], R202 ;  /* 0x000040ca06003986 */ /* 0x0001e2000c101530 */
[----:B------:R-:W-:-:S03]  /*11b40*/  ISETP.GT.AND P3, PT, R0, 0x29, PT ;  /* 0x000000290000780c */ /* 0x000fc60003f64270 */
[----:B------:R0:W-:Y:S01]  /*11b50*/  @P0 STG.E.U16 desc[UR48][R6.64+0x42], R203 ;  /* 0x000042cb06000986 */ /* 0x0001e2000c101530 */
[----:B------:R-:W-:-:S05]  /*11b60*/  ISETP.GT.AND P0, PT, R3, RZ, P3 ;  /* 0x000000ff0300720c */ /* 0x000fca0001f04270 */
[----:B------:R0:W-:Y:S01]  /*11b70*/  @P2 STG.E.U16 desc[UR48][R4.64+0x50], R204 ;  /* 0x000050cc04002986 */ /* 0x0001e2000c101530 */
[----:B------:R-:W-:-:S07]  /*11b80*/  ISETP.GT.AND P2, PT, R0, 0x30, PT ;  /* 0x000000300000780c */ /* 0x000fce0003f44270 */
[----:B------:R0:W-:Y:S01]  /*11b90*/  @P0 STG.E.U16 desc[UR48][R4.64+0x52], R205 ;  /* 0x000052cd04000986 */ /* 0x0001e2000c101530 */
[----:B------:R-:W-:-:S03]  /*11ba0*/  ISETP.GT.AND P0, PT, R3, 0x8, P3 ;  /* 0x000000080300780c */ /* 0x000fc60001f04270 */
[----:B------:R0:W-:Y:S01]  /*11bb0*/  @P1 STG.E.U16 desc[UR48][R6.64+0x50], R206 ;  /* 0x000050ce06001986 */ /* 0x0001e2000c101530 */
[----:B------:R-:W-:-:S09]  /*11bc0*/  ISETP.GT.AND P1, PT, R3, RZ, P2 ;  /* 0x000000ff0300720c */ /* 0x000fd20001724270 */
[----:B------:R0:W-:Y:S01]  /*11bd0*/  @P0 STG.E.U16 desc[UR48][R6.64+0x52], R207 ;  /* 0x000052cf06000986 */ /* 0x0001e2000c101530 */
[----:B------:R-:W-:-:S03]  /*11be0*/  ISETP.GT.AND P0, PT, R0, 0x31, PT ;  /* 0x000000310000780c */ /* 0x000fc60003f04270 */
[----:B------:R0:W-:Y:S01]  /*11bf0*/  @P1 STG.E.U16 desc[UR48][R4.64+0x60], R208 ;  /* 0x000060d004001986 */ /* 0x0001e2000c101530 */
[----:B------:R-:W-:-:S13]  /*11c00*/  ISETP.GT.AND P1, PT, R3, RZ, P0 ;  /* 0x000000ff0300720c */ /* 0x000fda0000724270 */
[----:B------:R0:W-:Y:S01]  /*11c10*/  @P1 STG.E.U16 desc[UR48][R4.64+0x62], R209 ;  /* 0x000062d104001986 */ /* 0x0001e2000c101530 */
[----:B------:R-:W-:-:S13]  /*11c20*/  ISETP.GT.AND P1, PT, R3, 0x8, P2 ;  /* 0x000000080300780c */ /* 0x000fda0001724270 */
[----:B------:R0:W-:Y:S01]  /*11c30*/  @P1 STG.E.U16 desc[UR48][R6.64+0x60], R210 ;  /* 0x000060d206001986 */ /* 0x0001e2000c101530 */
[----:B------:R-:W-:-:S13]  /*11c40*/  ISETP.GT.AND P1, PT, R3, 0x8, P0 ;  /* 0x000000080300780c */ /* 0x000fda0000724270 */
[----:B------:R0:W-:Y:S01]  /*11c50*/  @P1 STG.E.U16 desc[UR48][R6.64+0x62], R211 ;  /* 0x000062d306001986 */ /* 0x0001e2000c101530 */
[----:B-1----:R-:W-:-:S04]  /*11c60*/  IADD3 R8, P1, R10, UR11, RZ ;  /* 0x0000000b0a087c10 */ /* 0x002fc8000ff3e0ff */
[----:B------:R-:W-:Y:S02]  /*11c70*/  IADD3.X R9, R11, UR5, RZ, P1, !PT ;  /* 0x000000050b097c10 */ /* 0x000fe40008ffe4ff */
[----:B------:R-:W-:-:S04]  /*11c80*/  ISETP.GT.AND P1, PT, R0, 0x38, PT ;  /* 0x000000380000780c */ /* 0x000fc80003f24270 */
[----:B------:R-:W-:-:S13]  /*11c90*/  ISETP.GT.AND P6, PT, R3, RZ, P1 ;  /* 0x000000ff0300720c */ /* 0x000fda0000fc4270 */
[----:B------:R0:W-:Y:S01]  /*11ca0*/  @P6 STG.E.U16 desc[UR48][R4.64+0x70], R212 ;  /* 0x000070d404006986 */ /* 0x0001e2000c101530 */
[C---:B------:R-:W-:Y:S02]  /*11cb0*/  ISETP.GT.AND P6, PT, R3.reuse, RZ, P4 ;  /* 0x000000ff0300720c */ /* 0x040fe400027c4270 */
[----:B------:R-:W-:-:S11]  /*11cc0*/  ISETP.GT.AND P4, PT, R3, 0x8, P4 ;  /* 0x000000080300780c */ /* 0x000fd60002784270 */
[----:B------:R0:W-:Y:S01]  /*11cd0*/  @P6 STG.E.U16 desc[UR48][R4.64+0x72], R213 ;  /* 0x000072d504006986 */ /* 0x0001e2000c101530 */
[----:B------:R-:W-:-:S03]  /*11ce0*/  ISETP.GT.AND P6, PT, R3, 0x8, P1 ;  /* 0x000000080300780c */ /* 0x000fc60000fc4270 */
[----:B------:R0:W-:Y:S10]  /*11cf0*/  @P4 STG.E.U16 desc[UR48][R6.64+0x72], R215 ;  /* 0x000072d706004986 */ /* 0x0001f4000c101530 */
[----:B------:R0:W-:Y:S01]  /*11d00*/  @P6 STG.E.U16 desc[UR48][R6.64+0x70], R214 ;  /* 0x000070d606006986 */ /* 0x0001e2000c101530 */
[----:B------:R-:W-:-:S04]  /*11d10*/  ISETP.NE.AND P6, PT, R12, RZ, PT ;  /* 0x000000ff0c00720c */ /* 0x000fc80003fc5270 */
[C---:B------:R-:W-:Y:S02]  /*11d20*/  ISETP.GT.AND P4, PT, R3.reuse, 0x80, P6 ;  /* 0x000000800300780c */ /* 0x040fe40003784270 */
[----:B------:R-:W-:-:S11]  /*11d30*/  ISETP.GT.AND P6, PT, R3, 0x88, P6 ;  /* 0x000000880300780c */ /* 0x000fd600037c4270 */
[----:B------:R0:W-:Y:S01]  /*11d40*/  @P4 STG.E.U16 desc[UR48][R10.64+0x40], R184 ;  /* 0x000040b80a004986 */ /* 0x0001e2000c101530 */
[C---:B------:R-:W-:Y:S02]  /*11d50*/  ISETP.GT.AND P4, PT, R3.reuse, 0x80, P5 ;  /* 0x000000800300780c */ /* 0x040fe40002f84270 */
[----:B------:R-:W-:-:S11]  /*11d60*/  ISETP.GT.AND P5, PT, R3, 0x88, P5 ;  /* 0x000000880300780c */ /* 0x000fd60002fa4270 */
[----:B------:R0:W-:Y:S01]  /*11d70*/  @P4 STG.E.U16 desc[UR48][R10.64+0x42], R185 ;  /* 0x000042b90a004986 */ /* 0x0001e2000c101530 */
[----:B------:R-:W-:-:S03]  /*11d80*/  ISETP.NE.AND P4, PT, R13, RZ, PT ;  /* 0x000000ff0d00720c */ /* 0x000fc60003f85270 */
[----:B------:R0:W-:Y:S01]  /*11d90*/  @P5 STG.E.U16 desc[UR48][R8.64+0x42], R187 ;  /* 0x000042bb08005986 */ /* 0x0001e2000c101530 */
[C---:B------:R-:W-:Y:S02]  /*11da0*/  ISETP.GT.AND P5, PT, R3.reuse, 0x80, P4 ;  /* 0x000000800300780c */ /* 0x040fe400027a4270 */
[----:B------:R-:W-:Y:S01]  /*11db0*/  ISETP.GT.AND P4, PT, R3, 0x88, P4 ;  /* 0x000000880300780c */ /* 0x000fe20002784270 */
[----:B------:R0:W-:Y:S01]  /*11dc0*/  @P6 STG.E.U16 desc[UR48][R8.64+0x40], R186 ;  /* 0x000040ba08006986 */ /* 0x0001e2000c101530 */
[----:B------:R-:W-:-:S09]  /*11dd0*/  ISETP.GT.AND P6, PT, R0, 0x39, PT ;  /* 0x000000390000780c */ /* 0x000fd20003fc4270 */
[----:B------:R0:W-:Y:S01]  /*11de0*/  @P5 STG.E.U16 desc[UR48][R10.64+0x50], R188 ;  /* 0x000050bc0a005986 */ /* 0x0001e2000c101530 */
[C---:B------:R-:W-:Y:S02]  /*11df0*/  ISETP.GT.AND P5, PT, R3.reuse, 0x80, P3 ;  /* 0x000000800300780c */ /* 0x040fe40001fa4270 */
[----:B------:R-:W-:-:S11]  /*11e00*/  ISETP.GT.AND P3, PT, R3, 0x88, P3 ;  /* 0x000000880300780c */ /* 0x000fd60001f64270 */
[----:B------:R0:W-:Y:S01]  /*11e10*/  @P5 STG.E.U16 desc[UR48][R10.64+0x52], R189 ;  /* 0x000052bd0a005986 */ /* 0x0001e2000c101530 */
[C---:B------:R-:W-:Y:S02]  /*11e20*/  ISETP.GT.AND P5, PT, R3.reuse, 0x80, P0 ;  /* 0x000000800300780c */ /* 0x040fe400007a4270 */
[C---:B------:R-:W-:Y:S01]  /*11e30*/  ISETP.GT.AND P0, PT, R3.reuse, 0x88, P0 ;  /* 0x000000880300780c */ /* 0x040fe20000704270 */
[----:B------:R0:W-:Y:S01]  /*11e40*/  @P4 STG.E.U16 desc[UR48][R8.64+0x50], R190 ;  /* 0x000050be08004986 */ /* 0x0001e2000c101530 */
[C---:B------:R-:W-:Y:S02]  /*11e50*/  ISETP.GT.AND P4, PT, R3.reuse, 0x80, P2 ;  /* 0x000000800300780c */ /* 0x040fe40001784270 */
[C---:B------:R-:W-:Y:S01]  /*11e60*/  ISETP.GT.AND P2, PT, R3.reuse, 0x88, P2 ;  /* 0x000000880300780c */ /* 0x040fe20001744270 */
[----:B------:R0:W-:Y:S01]  /*11e70*/  @P3 STG.E.U16 desc[UR48][R8.64+0x52], R191 ;  /* 0x000052bf08003986 */ /* 0x0001e2000c101530 */
[C---:B------:R-:W-:Y:S02]  /*11e80*/  ISETP.GT.AND P3, PT, R3.reuse, 0x80, P1 ;  /* 0x000000800300780c */ /* 0x040fe40000f64270 */
[----:B------:R-:W-:-:S03]  /*11e90*/  ISETP.GT.AND P1, PT, R3, 0x88, P1 ;  /* 0x000000880300780c */ /* 0x000fc60000f24270 */
[----:B------:R0:W-:Y:S01]  /*11ea0*/  @P5 STG.E.U16 desc[UR48][R10.64+0x62], R193 ;  /* 0x000062c10a005986 */ /* 0x0001e2000c101530 */
[----:B------:R-:W-:-:S03]  /*11eb0*/  ISETP.GT.AND P5, PT, R0, 0x41, PT ;  /* 0x000000410000780c */ /* 0x000fc60003fa4270 */
[----:B------:R0:W-:Y:S01]  /*11ec0*/  @P4 STG.E.U16 desc[UR48][R10.64+0x60], R192 ;  /* 0x000060c00a004986 */ /* 0x0001e2000c101530 */
[C---:B------:R-:W-:Y:S02]  /*11ed0*/  ISETP.GT.AND P4, PT, R3.reuse, 0x80, P6 ;  /* 0x000000800300780c */ /* 0x040fe40003784270 */
[C---:B------:R-:W-:Y:S01]  /*11ee0*/  ISETP.GT.AND P6, PT, R0.reuse, 0x40, PT ;  /* 0x000000400000780c */ /* 0x040fe20003fc4270 */
[----:B------:R0:W-:Y:S01]  /*11ef0*/  @P2 STG.E.U16 desc[UR48][R8.64+0x60], R194 ;  /* 0x000060c208002986 */ /* 0x0001e2000c101530 */
[----:B------:R-:W-:Y:S02]  /*11f00*/  ISETP.GT.AND P2, PT, R0, 0x39, PT ;  /* 0x000000390000780c */ /* 0x000fe40003f44270 */
[----:B------:R-:W-:Y:S01]  /*11f10*/  P2R R12, PR, RZ, 0x40 ;  /* 0x00000040ff0c7803 */ /* 0x000fe20000000000 */
[----:B------:R0:W-:Y:S01]  /*11f20*/  @P0 STG.E.U16 desc[UR48][R8.64+0x62], R195 ;  /* 0x000062c308000986 */ /* 0x0001e2000c101530 */
[C---:B------:R-:W-:Y:S02]  /*11f30*/  ISETP.GT.AND P0, PT, R3.reuse, 0x88, P2 ;  /* 0x000000880300780c */ /* 0x040fe40001704270 */
[C---:B------:R-:W-:Y:S01]  /*11f40*/  ISETP.GT.AND P2, PT, R3.reuse, RZ, P6 ;  /* 0x000000ff0300720c */ /* 0x040fe20003744270 */
[----:B------:R0:W-:Y:S01]  /*11f50*/  @P3 STG.E.U16 desc[UR48][R10.64+0x70], R196 ;  /* 0x000070c40a003986 */ /* 0x0001e2000c101530 */
[----:B------:R-:W-:-:S03]  /*11f60*/  ISETP.GT.AND P3, PT, R3, RZ, P5 ;  /* 0x000000ff0300720c */ /* 0x000fc60002f64270 */
[----:B------:R0:W-:Y:S01]  /*11f70*/  @P4 STG.E.U16 desc[UR48][R10.64+0x72], R197 ;  /* 0x000072c50a004986 */ /* 0x0001e2000c101530 */
[----:B------:R-:W-:-:S03]  /*11f80*/  ISETP.GT.AND P4, PT, R3, 0x8, P6 ;  /* 0x000000080300780c */ /* 0x000fc60003784270 */
[----:B------:R0:W-:Y:S01]  /*11f90*/  @P1 STG.E.U16 desc[UR48][R8.64+0x70], R198 ;  /* 0x000070c608001986 */ /* 0x0001e2000c101530 */
[----:B------:R-:W-:-:S03]  /*11fa0*/  ISETP.GT.AND P1, PT, R3, 0x8, P5 ;  /* 0x000000080300780c */ /* 0x000fc60002f24270 */
[----:B------:R0:W-:Y:S04]  /*11fb0*/  @P0 STG.E.U16 desc[UR48][R8.64+0x72], R199 ;  /* 0x000072c708000986 */ /* 0x0001e8000c101530 */
[----:B------:R0:W-:Y:S04]  /*11fc0*/  @P2 STG.E.U16 desc[UR48][R4.64+0x80], R168 ;  /* 0x000080a804002986 */ /* 0x0001e8000c101530 */
[----:B------:R0:W-:Y:S01]  /*11fd0*/  @P3 STG.E.U16 desc[UR48][R4.64+0x82], R169 ;  /* 0x000082a904003986 */ /* 0x0001e2000c101530 */
[----:B------:R-:W-:-:S03]  /*11fe0*/  ISETP.GT.AND P3, PT, R0, 0x49, PT ;  /* 0x000000490000780c */ /* 0x000fc60003f64270 */
[----:B------:R0:W-:Y:S01]  /*11ff0*/  @P4 STG.E.U16 desc[UR48][R6.64+0x80], R170 ;  /* 0x000080aa06004986 */ /* 0x0001e2000c101530 */
[C---:B------:R-:W-:Y:S02]  /*12000*/  ISETP.GT.AND P4, PT, R0.reuse, 0x48, PT ;  /* 0x000000480000780c */ /* 0x040fe40003f84270 */
[C---:B------:R-:W-:Y:S01]  /*12010*/  ISETP.GT.AND P2, PT, R3.reuse, RZ, P3 ;  /* 0x000000ff0300720c */ /* 0x040fe20001f44270 */
[----:B------:R0:W-:Y:S01]  /*12020*/  @P1 STG.E.U16 desc[UR48][R6.64+0x82], R171 ;  /* 0x000082ab06001986 */ /* 0x0001e2000c101530 */
[C---:B------:R-:W-:Y:S02]  /*12030*/  ISETP.GT.AND P0, PT, R3.reuse, RZ, P4 ;  /* 0x000000ff0300720c */ /* 0x040fe40002704270 */
[----:B------:R-:W-:Y:S02]  /*12040*/  ISETP.GT.AND P1, PT, R3, 0x8, P4 ;  /* 0x000000080300780c */ /* 0x000fe40002724270 */
[----:B------:R-:W-:Y:S02]  /*12050*/  P2R R13, PR, RZ, 0x10 ;  /* 0x00000010ff0d7803 */ /* 0x000fe40000000000 */
[----:B------:R-:W-:-:S05]  /*12060*/  ISETP.GT.AND P4, PT, R0, 0x59, PT ;  /* 0x000000590000780c */ /* 0x000fca0003f84270 */
[----:B------:R0:W-:Y:S01]  /*12070*/  @P2 STG.E.U16 desc[UR48][R4.64+0x92], R173 ;  /* 0x000092ad04002986 */ /* 0x0001e2000c101530 */
[----:B------:R-:W-:-:S03]  /*12080*/  ISETP.GT.AND P2, PT, R0, 0x50, PT ;  /* 0x000000500000780c */ /* 0x000fc60003f44270 */
        /* <DEDUP_REMOVED lines=284> */
[----:B------:R-:W-:-:S03]  /*13250*/  ISETP.GT.AND P4, PT, R3, 0x80, P5 ;  /* 0x000000800300780c */ /* 0x000fc60002f84270 */
[----:B------:R0:W-:Y:S01]  /*13260*/  @P2 STG.E.U16 desc[UR48][R8.64+0x160], R66 ;  /* 0x0001604208002986 */ /* 0x0001e2000c101530 */
[----:B------:R-:W-:-:S03]  /*13270*/  ISETP.GT.AND P2, PT, R3, RZ, P6 ;  /* 0x000000ff0300720c */ /* 0x000fc60003744270 */
[----:B------:R0:W-:Y:S01]  /*13280*/  @P0 STG.E.U16 desc[UR48][R8.64+0x162], R67 ;  /* 0x0001624308000986 */ /* 0x0001e2000c101530 */
[----:B------:R-:W-:-:S03]  /*13290*/  ISETP.GT.AND P0, PT, R0, 0xc1, PT ;  /* 0x000000c10000780c */ /* 0x000fc60003f04270 */
[----:B------:R0:W-:Y:S01]  /*132a0*/  @P3 STG.E.U16 desc[UR48][R10.64+0x170], R68 ;  /* 0x000170440a003986 */ /* 0x0001e2000c101530 */
[----:B------:R-:W-:-:S03]  /*132b0*/  ISETP.GT.AND P3, PT, R3, 0x8, P0 ;  /* 0x000000080300780c */ /* 0x000fc60000764270 */
[----:B------:R0:W-:Y:S01]  /*132c0*/  @P4 STG.E.U16 desc[UR48][R10.64+0x172], R69 ;  /* 0x000172450a004986 */ /* 0x0001e2000c101530 */
[----:B------:R-:W-:-:S03]  /*132d0*/  ISETP.GT.AND P4, PT, R3, RZ, P0 ;  /* 0x000000ff0300720c */ /* 0x000fc60000784270 */
[----:B------:R0:W-:Y:S01]  /*132e0*/  @P1 STG.E.U16 desc[UR48][R8.64+0x170], R70 ;  /* 0x0001704608001986 */ /* 0x0001e2000c101530 */
[C---:B------:R-:W-:Y:S02]  /*132f0*/  ISETP.GT.AND P1, PT, R3.reuse, 0x88, P5 ;  /* 0x000000880300780c */ /* 0x040fe40002f24270 */
[----:B------:R-:W-:-:S11]  /*13300*/  ISETP.GT.AND P5, PT, R3, 0x8, P6 ;  /* 0x000000080300780c */ /* 0x000fd600037a4270 */
[----:B------:R0:W-:Y:S01]  /*13310*/  @P1 STG.E.U16 desc[UR48][R8.64+0x172], R71 ;  /* 0x0001724708001986 */ /* 0x0001e2000c101530 */
[----:B------:R-:W-:-:S03]  /*13320*/  ISETP.GT.AND P1, PT, R0, 0xc8, PT ;  /* 0x000000c80000780c */ /* 0x000fc60003f24270 */
[----:B------:R0:W-:Y:S01]  /*13330*/  @P2 STG.E.U16 desc[UR48][R4.64+0x180], R40 ;  /* 0x0001802804002986 */ /* 0x0001e2000c101530 */
[----:B------:R-:W-:Y:S02]  /*13340*/  ISETP.GT.AND P2, PT, R0, 0xc9, PT ;  /* 0x000000c90000780c */ /* 0x000fe40003f44270 */
[----:B------:R-:W-:Y:S01]  /*13350*/  P2R R13, PR, RZ, 0x2 ;  /* 0x00000002ff0d7803 */ /* 0x000fe20000000000 */
[----:B------:R0:W-:Y:S01]  /*13360*/  @P4 STG.E.U16 desc[UR48][R4.64+0x182], R41 ;  /* 0x0001822904004986 */ /* 0x0001e2000c101530 */
[C---:B------:R-:W-:Y:S02]  /*13370*/  ISETP.GT.AND P4, PT, R3.reuse, RZ, P1 ;  /* 0x000000ff0300720c */ /* 0x040fe40000f84270 */
[----:B------:R-:W-:Y:S01]  /*13380*/  P2R R12, PR, RZ, 0x4 ;  /* 0x00000004ff0c7803 */ /* 0x000fe20000000000 */
[----:B------:R0:W-:Y:S01]  /*13390*/  @P3 STG.E.U16 desc[UR48][R6.64+0x182], R43 ;  /* 0x0001822b06003986 */ /* 0x0001e2000c101530 */
[----:B------:R-:W-:-:S03]  /*133a0*/  ISETP.GT.AND P3, PT, R3, RZ, P2 ;  /* 0x000000ff0300720c */ /* 0x000fc60001764270 */
[----:B------:R0:W-:Y:S01]  /*133b0*/  @P5 STG.E.U16 desc[UR48][R6.64+0x180], R42 ;  /* 0x0001802a06005986 */ /* 0x0001e2000c101530 */
[----:B------:R-:W-:-:S05]  /*133c0*/  ISETP.GT.AND P5, PT, R3, 0x8, P1 ;  /* 0x000000080300780c */ /* 0x000fca0000fa4270 */
[----:B------:R0:W-:Y:S01]  /*133d0*/  @P4 STG.E.U16 desc[UR48][R4.64+0x190], R44 ;  /* 0x0001902c04004986 */ /* 0x0001e2000c101530 */
[----:B------:R-:W-:-:S03]  /*133e0*/  ISETP.GT.AND P4, PT, R3, 0x8, P2 ;  /* 0x000000080300780c */ /* 0x000fc60001784270 */
[----:B------:R0:W-:Y:S01]  /*133f0*/  @P3 STG.E.U16 desc[UR48][R4.64+0x192], R45 ;  /* 0x0001922d04003986 */ /* 0x0001e2000c101530 */
[----:B------:R-:W-:-:S03]  /*13400*/  ISETP.GT.AND P3, PT, R0, 0xd0, PT ;  /* 0x000000d00000780c */ /* 0x000fc60003f64270 */
[----:B------:R0:W-:Y:S01]  /*13410*/  @P5 STG.E.U16 desc[UR48][R6.64+0x190], R46 ;  /* 0x0001902e06005986 */ /* 0x0001e2000c101530 */
[----:B------:R-:W-:-:S05]  /*13420*/  ISETP.GT.AND P5, PT, R3, RZ, P3 ;  /* 0x000000ff0300720c */ /* 0x000fca0001fa4270 */
[----:B------:R0:W-:Y:S01]  /*13430*/  @P4 STG.E.U16 desc[UR48][R6.64+0x192], R47 ;  /* 0x0001922f06004986 */ /* 0x0001e2000c101530 */
[----:B------:R-:W-:-:S07]  /*13440*/  ISETP.GT.AND P4, PT, R0, 0xd1, PT ;  /* 0x000000d10000780c */ /* 0x000fce0003f84270 */
        /* <DEDUP_REMOVED lines=10> */
[----:B------:R-:W-:-:S04]  /*134f0*/  ISETP.GT.AND P6, PT, R0, 0xd9, PT ;  /* 0x000000d90000780c */ /* 0x000fc80003fc4270 */
[----:B------:R-:W-:-:S13]  /*13500*/  ISETP.GT.AND P1, PT, R3, RZ, P6 ;  /* 0x000000ff0300720c */ /* 0x000fda0003724270 */
[----:B------:R0:W-:Y:S01]  /*13510*/  @P1 STG.E.U16 desc[UR48][R4.64+0x1b2], R53 ;  /* 0x0001b23504001986 */ /* 0x0001e2000c101530 */
[----:B------:R-:W-:-:S13]  /*13520*/  ISETP.GT.AND P1, PT, R3, 0x8, P5 ;  /* 0x000000080300780c */ /* 0x000fda0002f24270 */
[----:B------:R0:W-:Y:S01]  /*13530*/  @P1 STG.E.U16 desc[UR48][R6.64+0x1b0], R54 ;  /* 0x0001b03606001986 */ /* 0x0001e2000c101530 */
[----:B------:R-:W-:-:S13]  /*13540*/  ISETP.GT.AND P1, PT, R3, 0x8, P6 ;  /* 0x000000080300780c */ /* 0x000fda0003724270 */
[----:B------:R0:W-:Y:S01]  /*13550*/  @P1 STG.E.U16 desc[UR48][R6.64+0x1b2], R55 ;  /* 0x0001b23706001986 */ /* 0x0001e2000c101530 */
[----:B------:R-:W-:-:S04]  /*13560*/  ISETP.GT.AND P1, PT, R0, 0xc0, PT ;  /* 0x000000c00000780c */ /* 0x000fc80003f24270 */
        /* <DEDUP_REMOVED lines=8> */
[----:B------:R-:W-:-:S03]  /*135f0*/  ISETP.NE.AND P1, PT, R13, RZ, PT ;  /* 0x000000ff0d00720c */ /* 0x000fc60003f25270 */
[----:B------:R0:W-:Y:S01]  /*13600*/  @P0 STG.E.U16 desc[UR48][R8.64+0x182], R27 ;  /* 0x0001821b08000986 */ /* 0x0001e2000c101530 */
[C---:B------:R-:W-:Y:S02]  /*13610*/  ISETP.GT.AND P0, PT, R3.reuse, 0x80, P1 ;  /* 0x000000800300780c */ /* 0x040fe40000f04270 */
[----:B------:R-:W-:-:S11]  /*13620*/  ISETP.GT.AND P1, PT, R3, 0x88, P1 ;  /* 0x000000880300780c */ /* 0x000fd60000f24270 */
        /* <DEDUP_REMOVED lines=13> */
[C---:B------:R-:W-:Y:S02]  /*13700*/  ISETP.GT.AND P0, PT, R3.reuse, 0x80, P6 ;  /* 0x000000800300780c */ /* 0x040fe40003704270 */
[----:B------:R-:W-:Y:S01]  /*13710*/  ISETP.GT.AND P6, PT, R3, 0x88, P6 ;  /* 0x000000880300780c */ /* 0x000fe200037c4270 */
[----:B------:R0:W-:Y:S04]  /*13720*/  @P1 STG.E.U16 desc[UR48][R10.64+0x1a2], R33 ;  /* 0x0001a2210a001986 */ /* 0x0001e8000c101530 */
[----:B------:R0:W-:Y:S04]  /*13730*/  @P3 STG.E.U16 desc[UR48][R8.64+0x1a0], R34 ;  /* 0x0001a02208003986 */ /* 0x0001e8000c101530 */
[----:B------:R0:W-:Y:S04]  /*13740*/  @P4 STG.E.U16 desc[UR48][R8.64+0x1a2], R35 ;  /* 0x0001a22308004986 */ /* 0x0001e8000c101530 */
[----:B------:R0:W-:Y:S04]  /*13750*/  @P2 STG.E.U16 desc[UR48][R10.64+0x1b0], R36 ;  /* 0x0001b0240a002986 */ /* 0x0001e8000c101530 */
[----:B------:R0:W-:Y:S04]  /*13760*/  @P0 STG.E.U16 desc[UR48][R10.64+0x1b2], R37 ;  /* 0x0001b2250a000986 */ /* 0x0001e8000c101530 */
[----:B------:R0:W-:Y:S04]  /*13770*/  @P5 STG.E.U16 desc[UR48][R8.64+0x1b0], R38 ;  /* 0x0001b02608005986 */ /* 0x0001e8000c101530 */
[----:B------:R0:W-:Y:S02]  /*13780*/  @P6 STG.E.U16 desc[UR48][R8.64+0x1b2], R39 ;  /* 0x0001b22708006986 */ /* 0x0001e4000c101530 */
.L_x_472:
[----:B------:R-:W-:Y:S05]  /*13790*/  BSYNC B0 ;  /* 0x0000000000007941 */ /* 0x000fea0003800000 */
.L_x_28:
[----:B0-----:R-:W2:Y:S04]  /*137a0*/  LDL.LU R5, [R1+0x40] ;  /* 0x0000400001057983 */ /* 0x001ea80000300800 */
[----:B------:R-:W2:Y:S01]  /*137b0*/  LDL.LU R4, [R1+0x44] ;  /* 0x0000440001047983 */ /* 0x000ea20000300800 */
[----:B------:R-:W-:Y:S01]  /*137c0*/  ULDC UR4, c[0x0][0xc] ;  /* 0x0000030000047ab9 */ /* 0x000fe20000000800 */
[----:B------:R-:W-:Y:S01]  /*137d0*/  ULDC UR5, c[0x0][0x10] ;  /* 0x0000040000057ab9 */ /* 0x000fe20000000800 */
[----:B------:R-:W2:Y:S01]  /*137e0*/  LDC R3, c[0x0][0x14] ;  /* 0x00000500ff037b82 */ /* 0x000ea20000000800 */
[----:B------:R-:W-:Y:S01]  /*137f0*/  UIMAD.WIDE.U32 UR4, UR4, UR5, URZ ;  /* 0x00000005040472a5 */ /* 0x000fe2000f8e003f */
[----:B------:R-:W-:Y:S01]  /*13800*/  PRMT R0, RZ, 0x7610, R0 ;  /* 0x00007610ff007816 */ /* 0x000fe20000000000 */
[----:B------:R-:W-:Y:S01]  /*13810*/  UMOV UR43, 0xffffffff ;  /* 0xffffffff002b7882 */ /* 0x000fe20000000000 */
[----:B------:R-:W-:-:S03]  /*13820*/  UMOV UR42, 0xffffffff ;  /* 0xffffffff002a7882 */ /* 0x000fc60000000000 */
[----:B--2---:R-:W-:-:S04]  /*13830*/  IMAD.WIDE.U32 R4, R3, UR4, R4 ;  /* 0x0000000403047c25 */ /* 0x004fc8000f8e0004 */
[----:B------:R-:W-:Y:S01]  /*13840*/  IMAD R3, R3, UR5, RZ ;  /* 0x0000000503037c24 */ /* 0x000fe2000f8e02ff */
[----:B------:R-:W-:Y:S01]  /*13850*/  ULDC.64 UR4, c[0x0][0x650] ;  /* 0x0001940000047ab9 */ /* 0x000fe20000000a00 */
[----:B------:R-:W-:Y:S01]  /*13860*/  IMAD.MOV.U32 R7, RZ, RZ, R4 ;  /* 0x000000ffff077224 */ /* 0x000fe200078e0004 */
[----:B------:R-:W-:Y:S01]  /*13870*/  ISETP.GE.U32.AND P0, PT, R4, UR4, PT ;  /* 0x0000000404007c0c */ /* 0x000fe2000bf06070 */
[----:B------:R-:W-:-:S05]  /*13880*/  IMAD.IADD R6, R5, 0x1, R3 ;  /* 0x0000000105067824 */ /* 0x000fca00078e0203 */
[----:B------:R0:W-:Y:S01]  /*13890*/  STL [R1+0x40], R6 ;  /* 0x0000400601007387 */ /* 0x0001e20000100800 */
[----:B------:R-:W-:-:S03]  /*138a0*/  ISETP.GE.U32.AND.EX P0, PT, R6, UR5, PT, P0 ;  /* 0x0000000506007c0c */ /* 0x000fc6000bf06100 */
[----:B------:R0:W-:Y:S10]  /*138b0*/  STL [R1+0x44], R7 ;  /* 0x0000440701007387 */ /* 0x0001f40000100800 */
[----:B0-----:R-:W-:Y:S05]  /*138c0*/  @P0 BRA `(.L_x_473) ;  /* 0x0000000400880947 */ /* 0x001fea0003800000 */
[----:B------:R-:W0:Y:S01]  /*138d0*/  S2UR UR6, SR_CTAID.X ;  /* 0x00000000000679c3 */ /* 0x000e220000002500 */
[----:B------:R-:W-:Y:S01]  /*138e0*/  ULDC.64 UR12, c[0x0][0x628] ;  /* 0x00018a00000c7ab9 */ /* 0x000fe20000000a00 */
[----:B------:R-:W-:Y:S01]  /*138f0*/  ULDC UR4, c[0x0][0x150] ;  /* 0x0000540000047ab9 */ /* 0x000fe20000000800 */
[----:B------:R-:W-:Y:S01]  /*13900*/  ISETP.NE.U32.AND P0, PT, RZ, UR12, PT ;  /* 0x0000000cff007c0c */ /* 0x000fe2000bf05070 */
[----:B------:R-:W-:Y:S01]  /*13910*/  ULDC UR15, c[0x0][0x630] ;  /* 0x00018c00000f7ab9 */ /* 0x000fe20000000800 */
[C---:B------:R-:W-:Y:S01]  /*13920*/  R2UR UR16, R7.reuse ;  /* 0x00000000071072ca */ /* 0x040fe200000e0000 */
[----:B------:R-:W-:Y:S01]  /*13930*/  ULDC UR19, c[0x0][0x154] ;  /* 0x0000550000137ab9 */ /* 0x000fe20000000800 */
[----:B------:R-:W-:Y:S01]  /*13940*/  ISETP.NE.AND.EX P0, PT, RZ, UR13, PT, P0 ;  /* 0x0000000dff007c0c */ /* 0x000fe2000bf05300 */
[----:B------:R-:W2:Y:S01]  /*13950*/  S2UR UR18, SR_CTAID.Y ;  /* 0x00000000001279c3 */ /* 0x000ea20000002600 */
[----:B------:R-:W-:Y:S02]  /*13960*/  R2UR UR17, R6 ;  /* 0x00000000061172ca */ /* 0x000fe400000e0000 */
[----:B------:R-:W-:-:S02]  /*13970*/  R2UR UR10, R7 ;  /* 0x00000000070a72ca */ /* 0x000fc400000e0000 */
[----:B------:R-:W-:Y:S02]  /*13980*/  R2UR UR11, R6 ;  /* 0x00000000060b72ca */ /* 0x000fe400000e0000 */
[----:B0-----:R-:W-:-:S05]  /*13990*/  I2FP.F32.U32 R0, UR6 ;  /* 0x0000000600007c45 */ /* 0x001fca0008201000 */
[----:B------:R-:W-:-:S04]  /*139a0*/  FMUL R0, R0, UR4 ;  /* 0x0000000400007c20 */ /* 0x000fc80008400000 */
[----:B------:R0:W0:Y:S01]  /*139b0*/  F2I.U32.TRUNC.NTZ R3, R0 ;  /* 0x0000000000037305 */ /* 0x000022000020f000 */
[----:B--2---:R-:W-:Y:S05]  /*139c0*/  @!P0 BRA `(.L_x_474) ;  /* 0x0000000000308947 */ /* 0x004fea0003800000 */
        /* <DEDUP_REMOVED lines=12> */
.L_x_474:
[----:B------:R-:W-:Y:S01]  /*13a90*/  USHF.R.U64 UR42, UR10, UR15, UR11 ;  /* 0x0000000f0a2a7299 */ /* 0x000fe2000800120b */
[----:B0-----:R-:W-:Y:S01]  /*13aa0*/  I2FP.F32.U32 R0, UR18 ;  /* 0x0000001200007c45 */ /* 0x001fe20008201000 */
[----:B------:R-:W-:Y:S02]  /*13ab0*/  USHF.R.U32.HI UR4, URZ, UR15, UR11 ;  /* 0x0000000f3f047299 */ /* 0x000fe4000801160b */
        /* <DEDUP_REMOVED lines=8> */
[----:B------:R-:W-:Y:S01]  /*13b40*/  UIMAD.WIDE.U32 UR8, UR10, UR12, UR8 ;  /* 0x0000000c0a0872a5 */ /* 0x000fe2000f8e0008 */
[----:B------:R-:W-:Y:S01]  /*13b50*/  R2UR UR12, R3 ;  /* 0x00000000030c72ca */ /* 0x000fe200000e0000 */
[----:B------:R-:W-:Y:S01]  /*13b60*/  UIMAD UR10, UR10, UR13, UR4 ;  /* 0x0000000d0a0a72a4 */ /* 0x000fe2000f8e0204 */
[----:B------:R-:W-:Y:S01]  /*13b70*/  ULDC UR11, c[0x0][0x618] ;  /* 0x00018600000b7ab9 */ /* 0x000fe20000000800 */
[----:B------:R-:W-:Y:S02]  /*13b80*/  ULDC UR21, c[0x0][0x658] ;  /* 0x0001960000157ab9 */ /* 0x000fe40000000800 */
[----:B------:R-:W-:Y:S01]  /*13b90*/  UIADD3 UR9, UR9, UR10, URZ ;  /* 0x0000000a09097290 */ /* 0x000fe2000fffe03f */
[----:B------:R-:W-:Y:S01]  /*13ba0*/  UMOV UR15, 0xffffffff ;  /* 0xffffffff000f7882 */ /* 0x000fe20000000000 */
[----:B------:R-:W-:Y:S01]  /*13bb0*/  ULDC.64 UR4, c[0x0][0x640] ;  /* 0x0001900000047ab9 */ /* 0x000fe20000000a00 */
[----:B------:R-:W-:Y:S01]  /*13bc0*/  USHF.L.U32 UR15, UR15, UR21, URZ ;  /* 0x000000150f0f7299 */ /* 0x000fe2000800063f */
[----:B------:R-:W-:Y:S01]  /*13bd0*/  ISETP.NE.U32.AND P0, PT, RZ, UR4, PT ;  /* 0x00000004ff007c0c */ /* 0x000fe2000bf05070 */
[----:B------:R-:W-:-:S02]  /*13be0*/  USHF.R.U64 UR16, UR8, UR11, UR9 ;  /* 0x0000000b08107299 */ /* 0x000fc40008001209 */
[----:B------:R-:W-:Y:S01]  /*13bf0*/  USHF.R.U32.HI UR8, URZ, UR11, UR9 ;  /* 0x0000000b3f087299 */ /* 0x000fe20008011609 */
[----:B0-----:R-:W-:Y:S01]  /*13c00*/  R2UR UR14, R0 ;  /* 0x00000000000e72ca */ /* 0x001fe200000e0000 */
[----:B------:R-:W-:Y:S01]  /*13c10*/  ULDC UR17, c[0x0][0x608] ;  /* 0x0001820000117ab9 */ /* 0x000fe20000000800 */
[----:B------:R-:W-:Y:S01]  /*13c20*/  ULOP3.LUT UR44, URZ, UR15, URZ, 0x33, !UPT ;  /* 0x0000000f3f2c7292 */ /* 0x000fe2000f8e333f */
[----:B------:R-:W-:Y:S01]  /*13c30*/  ISETP.NE.AND.EX P0, PT, RZ, UR5, PT, P0 ;  /* 0x00000005ff007c0c */ /* 0x000fe2000bf05300 */
[----:B------:R-:W-:Y:S02]  /*13c40*/  USHF.R.U64 UR15, UR16, UR17, UR8 ;  /* 0x00000011100f7299 */ /* 0x000fe40008001208 */
[----:B------:R-:W-:Y:S02]  /*13c50*/  USHF.R.U32.HI UR8, URZ, UR17, UR8 ;  /* 0x000000113f087299 */ /* 0x000fe40008011608 */
[----:B------:R-:W-:Y:S02]  /*13c60*/  UIADD3 UR12, -UR12, URZ, URZ ;  /* 0x0000003f0c0c7290 */ /* 0x000fe4000fffe13f */
[----:B------:R-:W-:Y:S01]  /*13c70*/  USHF.R.U64 UR17, UR15, UR21, UR8 ;  /* 0x000000150f117299 */ /* 0x000fe20008001208 */
[----:B------:R-:W-:Y:S01]  /*13c80*/  UMOV UR19, 0x1 ;  /* 0x0000000100137882 */ /* 0x000fe20000000000 */
[----:B------:R-:W-:Y:S01]  /*13c90*/  ULDC UR13, c[0x0][0x144] ;  /* 0x00005100000d7ab9 */ /* 0x000fe20000000800 */
[----:B------:R-:W-:Y:S01]  /*13ca0*/  ULDC UR7, c[0x0][0x600] ;  /* 0x0001800000077ab9 */ /* 0x000fe20000000800 */
[----:B------:R-:W-:-:S02]  /*13cb0*/  USHF.L.U32 UR24, UR19, UR21, URZ ;  /* 0x0000001513187299 */ /* 0x000fc4000800063f */
[----:B------:R-:W-:Y:S02]  /*13cc0*/  USHF.R.U32.HI UR8, URZ, UR21, UR8 ;  /* 0x000000153f087299 */ /* 0x000fe40008011608 */
[----:B------:R-:W-:Y:S02]  /*13cd0*/  UIMAD UR21, UR13, UR12, UR6 ;  /* 0x0000000c0d1572a4 */ /* 0x000fe4000f8e0206 */
[----:B------:R-:W-:Y:S02]  /*13ce0*/  UIADD3 UR20, UR7, -0x1, URZ ;  /* 0xffffffff07147890 */ /* 0x000fe4000fffe03f */
[----:B------:R-:W-:Y:S01]  /*13cf0*/  UIADD3 UR19, -UR14, URZ, URZ ;  /* 0x0000003f0e137290 */ /* 0x000fe2000fffe13f */
        /* <DEDUP_REMOVED lines=17> */
.L_x_475:
[----:B------:R-:W-:Y:S01]  /*13e10*/  UISETP.NE.AND UP0, UPT, UR39, URZ, UPT ;  /* 0x0000003f2700728c */ /* 0x000fe2000bf05270 */
[----:B------:R-:W-:Y:S01]  /*13e20*/  IMAD.MOV.U32 R0, RZ, RZ, 0x1 ;  /* 0x00000001ff007424 */ /* 0x000fe200078e00ff */
[----:B------:R-:W-:Y:S02]  /*13e30*/  USHF.R.U64 UR4, UR6, UR22, UR8 ;  /* 0x0000001606047299 */ /* 0x000fe40008001208 */
[----:B------:R-:W-:Y:S02]  /*13e40*/  ULOP3.LUT UR44, UR15, UR44, URZ, 0xc0, !UPT ;  /* 0x0000002c0f2c7292 */ /* 0x000fe4000f8ec03f */
[----:B------:R-:W-:Y:S02]  /*13e50*/  UIADD3 UR5, -UR4, URZ, URZ ;  /* 0x0000003f04057290 */ /* 0x000fe4000fffe13f */
[----:B------:R-:W-:Y:S02]  /*13e60*/  UIMAD UR44, UR24, UR4, UR44 ;  /* 0x00000004182c72a4 */ /* 0x000fe4000f8e022c */
[----:B------:R-:W-:-:S02]  /*13e70*/  ULOP3.LUT UR16, UR16, UR20, URZ, 0xc0, !UPT ;  /* 0x0000001410107292 */ /* 0x000fc4000f8ec03f */
[----:B------:R-:W-:Y:S02]  /*13e80*/  @UP0 UIMAD UR21, UR25, UR19, UR18 ;  /* 0x00000013191502a4 */ /* 0x000fe4000f8e0212 */
[----:B------:R-:W-:-:S03]  /*13e90*/  UIMAD UR4, UR5, UR23, UR17 ;  /* 0x00000017050472a4 */ /* 0x000fc6000f8e0211 */
[----:B------:R-:W-:Y:S01]  /*13ea0*/  ULDC UR5, c[0x0][0x610] ;  /* 0x0001840000057ab9 */ /* 0x000fe20000000800 */
[----:B------:R-:W-:Y:S02]  /*13eb0*/  UIMAD UR4, UR4, UR7, UR16 ;  /* 0x00000007040472a4 */ /* 0x000fe4000f8e0210 */
[----:B------:R-:W-:-:S04]  /*13ec0*/  UIMAD UR44, UR44, UR5, UR21 ;  /* 0x000000052c2c72a4 */ /* 0x000fc8000f8e0215 */
[----:B------:R-:W-:Y:S02]  /*13ed0*/  USEL UR43, UR4, UR44, !UP0 ;  /* 0x0000002c042b7287 */ /* 0x000fe4000c000000 */
[----:B------:R-:W-:-:S12]  /*13ee0*/  USEL UR44, UR44, UR4, !UP0 ;  /* 0x000000042c2c7287 */ /* 0x000fd8000c000000 */
.L_x_473:
[----:B------:R-:W-:-:S13]  /*13ef0*/  LOP3.LUT P0, RZ, R0, 0xff, RZ, 0xc0, !PT ;  /* 0x000000ff00ff7812 */ /* 0x000fda000780c0ff */
[----:B------:R-:W-:Y:S05]  /*13f00*/  @P0 BRA `(.L_x_476) ;  /* 0xfffffed000780947 */ /* 0x000fea000383ffff */
[----:B------:R-:W-:Y:S05]  /*13f10*/  EXIT ;  /* 0x000000000000794d */ /* 0x000fea0003800000 */
.L_x_3:
[----:B------:R-:W2:Y:S01]  /*13f20*/  LDL R5, [R1+0x44] ;  /* 0x0000440001057983 */ /* 0x000ea20000100800 */
[----:B------:R-:W-:-:S03]  /*13f30*/  ULDC.64 UR8, c[0x0][0x650] ;  /* 0x0001940000087ab9 */ /* 0x000fc60000000a00 */
[----:B------:R-:W3:Y:S01]  /*13f40*/  LDL R4, [R1+0x40] ;  /* 0x0000400001047983 */ /* 0x000ee20000100800 */
[----:B------:R-:W-:Y:S01]  /*13f50*/  PRMT R0, RZ, 0x7610, R0 ;  /* 0x00007610ff007816 */ /* 0x000fe20000000000 */
[----:B------:R-:W-:Y:S02]  /*13f60*/  IMAD.MOV.U32 R3, RZ, RZ, -0x1 ;  /* 0xffffffffff037424 */ /* 0x000fe400078e00ff */
[----:B------:R-:W-:Y:S02]  /*13f70*/  IMAD.MOV.U32 R2, RZ, RZ, -0x1 ;  /* 0xffffffffff027424 */ /* 0x000fe400078e00ff */
[----:B------:R-:W-:Y:S01]  /*13f80*/  IMAD.MOV.U32 R9, RZ, RZ, -0x1 ;  /* 0xffffffffff097424 */ /* 0x000fe200078e00ff */
[----:B--2---:R-:W-:-:S04]  /*13f90*/  ISETP.GE.U32.AND P0, PT, R5, UR8, PT ;  /* 0x0000000805007c0c */ /* 0x004fc8000bf06070 */
[----:B---3--:R-:W-:-:S13]  /*13fa0*/  ISETP.GE.U32.AND.EX P0, PT, R4, UR9, PT, P0 ;  /* 0x0000000904007c0c */ /* 0x008fda000bf06100 */
[----:B------:R-:W-:Y:S05]  /*13fb0*/  @P0 BRA `(.L_x_477) ;  /* 0x00000004008c0947 */ /* 0x000fea0003800000 */
[----:B------:R-:W-:Y:S01]  /*13fc0*/  I2FP.F32.U32 R0, UR4 ;  /* 0x0000000400007c45 */ /* 0x000fe20008201000 */
[----:B0-----:R-:W-:Y:S01]  /*13fd0*/  ULDC.64 UR16, c[0x0][0x628] ;  /* 0x00018a0000107ab9 */ /* 0x001fe20000000a00 */
        /* <DEDUP_REMOVED lines=24> */
.L_x_478:
        /* <DEDUP_REMOVED lines=24> */
[----:B------:R-:W-:Y:S01]  /*142e0*/  UMOV UR19, 0x1 ;  /* 0x0000000100137882 */ /* 0x000fe20000000000 */
[----:B------:R-:W-:Y:S01]  /*142f0*/  ULDC UR20, c[0x0][0x608] ;  /* 0x0001820000147ab9 */ /* 0x000fe20000000800 */
[----:B------:R-:W-:Y:S01]  /*14300*/  USHF.L.U32 UR26, UR19, UR23, URZ ;  /* 0x00000017131a7299 */ /* 0x000fe2000800063f */
[----:B------:R-:W-:Y:S01]  /*14310*/  ISETP.NE.AND.EX P0, PT, RZ, UR9, PT, P0 ;  /* 0x00000009ff007c0c */ /* 0x000fe2000bf05300 */
[----:B------:R-:W-:Y:S02]  /*14320*/  USHF.R.U64 UR19, UR18, UR20, UR11 ;  /* 0x0000001412137299 */ /* 0x000fe4000800120b */
[----:B------:R-:W-:Y:S02]  /*14330*/  USHF.R.U32.HI UR11, URZ, UR20, UR11 ;  /* 0x000000143f0b7299 */ /* 0x000fe4000801160b */
[----:B------:R-:W-:-:S02]  /*14340*/  UIADD3 UR15, -UR15, URZ, URZ ;  /* 0x0000003f0f0f7290 */ /* 0x000fc4000fffe13f */
[----:B------:R-:W-:Y:S01]  /*14350*/  USHF.R.U64 UR20, UR19, UR23, UR11 ;  /* 0x0000001713147299 */ /* 0x000fe2000800120b */
[----:B------:R-:W-:Y:S01]  /*14360*/  ULDC UR16, c[0x0][0x144] ;  /* 0x0000510000107ab9 */ /* 0x000fe20000000800 */
[----:B------:R-:W-:Y:S01]  /*14370*/  ULDC UR6, c[0x0][0x600] ;  /* 0x0001800000067ab9 */ /* 0x000fe20000000800 */
[----:B------:R-:W-:Y:S02]  /*14380*/  USHF.R.U32.HI UR11, URZ, UR23, UR11 ;  /* 0x000000173f0b7299 */ /* 0x000fe4000801160b */
[----:B------:R-:W-:Y:S02]  /*14390*/  UIMAD UR23, UR16, UR15, UR4 ;  /* 0x0000000f101772a4 */ /* 0x000fe4000f8e0204 */
[----:B------:R-:W-:Y:S02]  /*143a0*/  UIADD3 UR22, UR6, -0x1, URZ ;  /* 0xffffffff06167890 */ /* 0x000fe4000fffe03f */
[----:B------:R-:W-:Y:S02]  /*143b0*/  ULOP3.LUT UR27, URZ, UR13, URZ, 0x33, !UPT ;  /* 0x0000000d3f1b7292 */ /* 0x000fe4000f8e333f */
        /* <DEDUP_REMOVED lines=18> */
.L_x_479:
[----:B------:R-:W-:Y:S01]  /*144e0*/  UISETP.NE.AND UP0, UPT, UR39, URZ, UPT ;  /* 0x0000003f2700728c */ /* 0x000fe2000bf05270 */
[----:B------:R-:W-:Y:S01]  /*144f0*/  IMAD.MOV.U32 R0, RZ, RZ, 0x1 ;  /* 0x00000001ff007424 */ /* 0x000fe200078e00ff */
[----:B------:R-:W-:Y:S01]  /*14500*/  USHF.R.U64 UR8, UR4, UR24, UR11 ;  /* 0x0000001804087299 */ /* 0x000fe2000800120b */
[----:B------:R-:W-:Y:S01]  /*14510*/  IMAD.U32 R9, RZ, RZ, UR5 ;  /* 0x00000005ff097e24 */ /* 0x000fe2000f8e00ff */
[----:B------:R-:W-:Y:S02]  /*14520*/  ULOP3.LUT UR4, UR19, UR27, URZ, 0xc0, !UPT ;  /* 0x0000001b13047292 */ /* 0x000fe4000f8ec03f */
[----:B------:R-:W-:Y:S02]  /*14530*/  ULOP3.LUT UR18, UR18, UR22, URZ, 0xc0, !UPT ;  /* 0x0000001612127292 */ /* 0x000fe4000f8ec03f */
[----:B------:R-:W-:-:S03]  /*14540*/  UIMAD UR4, UR26, UR8, UR4 ;  /* 0x000000081a0472a4 */ /* 0x000fc6000f8e0204 */
[----:B------:R-:W-:Y:S02]  /*14550*/  @UP0 UIMAD UR23, UR28, UR21, UR7 ;  /* 0x000000151c1702a4 */ /* 0x000fe4000f8e0207 */
[----:B------:R-:W-:-:S03]  /*14560*/  UIADD3 UR7, -UR8, URZ, URZ ;  /* 0x0000003f08077290 */ /* 0x000fc6000fffe13f */
[----:B------:R-:W-:Y:S01]  /*14570*/  ULDC UR8, c[0x0][0x610] ;  /* 0x0001840000087ab9 */ /* 0x000fe20000000800 */
[----:B------:R-:W-:Y:S02]  /*14580*/  UIMAD UR7, UR7, UR25, UR20 ;  /* 0x00000019070772a4 */ /* 0x000fe4000f8e0214 */
[----:B------:R-:W-:Y:S02]  /*14590*/  UIMAD UR4, UR4, UR8, UR23 ;  /* 0x00000008040472a4 */ /* 0x000fe4000f8e0217 */
[----:B------:R-:W-:-:S04]  /*145a0*/  UIMAD UR7, UR7, UR6, UR18 ;  /* 0x00000006070772a4 */ /* 0x000fc8000f8e0212 */
[----:B------:R-:W-:Y:S02]  /*145b0*/  USEL UR6, UR7, UR4, !UP0 ;  /* 0x0000000407067287 */ /* 0x000fe4000c000000 */
[----:B------:R-:W-:-:S04]  /*145c0*/  USEL UR4, UR4, UR7, !UP0 ;  /* 0x0000000704047287 */ /* 0x000fc8000c000000 */
[----:B------:R-:W-:Y:S02]  /*145d0*/  IMAD.U32 R2, RZ, RZ, UR6 ;  /* 0x00000006ff027e24 */ /* 0x000fe4000f8e00ff */
[----:B------:R-:W-:-:S07]  /*145e0*/  IMAD.U32 R3, RZ, RZ, UR4 ;  /* 0x00000004ff037e24 */ /* 0x000fce000f8e00ff */
.L_x_477:
[----:B------:R-:W-:-:S08]  /*145f0*/  NOP ;  /* 0x0000000000007918 */ /* 0x000fd00000000000 */
[----:B0-----:R-:W0:-:S00]  /*14600*/  USETMAXREG.DEALLOC.CTAPOOL 0x18 ;  /* 0x00000018000079c8 */ /* 0x001e0000080e0500 */
[----:B------:R-:W-:-:S13]  /*14610*/  ISETP.NE.AND P0, PT, RZ, UR10, PT ;  /* 0x0000000aff007c0c */ /* 0x000fda000bf05270 */
[----:B------:R-:W-:Y:S05]  /*14620*/  @P0 EXIT ;  /* 0x000000000000094d */ /* 0x000fea0003800000 */
[----:B0-----:R-:W-:Y:S01]  /*14630*/  LOP3.LUT P0, RZ, R0, 0xff, RZ, 0xc0, !PT ;  /* 0x000000ff00ff7812 */ /* 0x001fe2000780c0ff */
[----:B------:R-:W-:Y:S02]  /*14640*/  IMAD.MOV.U32 R0, RZ, RZ, 0x1 ;  /* 0x00000001ff007424 */ /* 0x000fe400078e00ff */
[----:B------:R-:W-:-:S10]  /*14650*/  IMAD.MOV.U32 R6, RZ, RZ, RZ ;  /* 0x000000ffff067224 */ /* 0x000fd400078e00ff */
[----:B------:R-:W-:Y:S05]  /*14660*/  @!P0 BRA `(.L_x_480) ;  /* 0x0000000c00688947 */ /* 0x000fea0003800000 */
[----:B------:R-:W0:Y:S01]  /*14670*/  S2R R4, SR_TID.X ;  /* 0x0000000000047919 */ /* 0x000e220000002100 */
[----:B------:R-:W-:Y:S01]  /*14680*/  ULDC UR4, c[0x0][0x28c] ;  /* 0x0000a30000047ab9 */ /* 0x000fe20000000800 */
[----:B------:R-:W-:Y:S01]  /*14690*/  ULDC UR6, c[0x0][0x658] ;  /* 0x0001960000067ab9 */ /* 0x000fe20000000800 */
[----:B------:R-:W-:Y:S01]  /*146a0*/  UIADD3 UR10, UR4, 0x3f, URZ ;  /* 0x0000003f040a7890 */ /* 0x000fe2000fffe03f */
[----:B------:R-:W-:Y:S01]  /*146b0*/  BSSY B0, `(.L_x_480) ;  /* 0x00000d5000007945 */ /* 0x000fe20003800000 */
[----:B------:R-:W-:Y:S01]  /*146c0*/  UMOV UR7, 0xffffffff ;  /* 0xffffffff00077882 */ /* 0x000fe20000000000 */
[----:B------:R-:W-:Y:S01]  /*146d0*/  ULDC UR5, c[0x0][0x600] ;  /* 0x0001800000057ab9 */ /* 0x000fe20000000800 */
[----:B------:R-:W-:Y:S01]  /*146e0*/  UMOV UR9, 0x1 ;  /* 0x0000000100097882 */ /* 0x000fe20000000000 */
[----:B------:R-:W-:Y:S01]  /*146f0*/  USHF.L.U32 UR7, UR7, UR6, URZ ;  /* 0x0000000607077299 */ /* 0x000fe2000800063f */
[----:B------:R-:W-:Y:S01]  /*14700*/  IMAD.MOV.U32 R8, RZ, RZ, 0x1 ;  /* 0x00000001ff087424 */ /* 0x000fe200078e00ff */
[----:B------:R-:W-:Y:S01]  /*14710*/  UIADD3 UR4, UR5, -0x1, URZ ;  /* 0xffffffff05047890 */ /* 0x000fe2000fffe03f */
[----:B------:R-:W-:Y:S01]  /*14720*/  IMAD.MOV.U32 R0, RZ, RZ, 0x1 ;  /* 0x00000001ff007424 */ /* 0x000fe200078e00ff */
[----:B------:R-:W-:Y:S01]  /*14730*/  USHF.R.S32.HI UR11, URZ, 0x1f, UR10 ;  /* 0x0000001f3f0b7899 */ /* 0x000fe2000801140a */
[----:B------:R-:W-:Y:S01]  /*14740*/  IMAD.MOV.U32 R6, RZ, RZ, RZ ;  /* 0x000000ffff067224 */ /* 0x000fe200078e00ff */
[----:B------:R-:W-:Y:S01]  /*14750*/  ULDC UR8, c[0x0][0xc] ;  /* 0x0000030000087ab9 */ /* 0x000fe20000000800 */
[----:B------:R-:W-:-:S02]  /*14760*/  USHF.L.U32 UR5, UR9, UR6, URZ ;  /* 0x0000000609057299 */ /* 0x000fc4000800063f */
[----:B------:R-:W-:Y:S01]  /*14770*/  ULEA.HI UR11, UR11, UR10, URZ, 0x6 ;  /* 0x0000000a0b0b7291 */ /* 0x000fe2000f8f303f */
[----:B------:R-:W-:Y:S01]  /*14780*/  ULDC UR9, c[0x0][0x10] ;  /* 0x0000040000097ab9 */ /* 0x000fe20000000800 */
[----:B------:R-:W-:Y:S02]  /*14790*/  ULOP3.LUT UR6, URZ, UR7, URZ, 0x33, !UPT ;  /* 0x000000073f067292 */ /* 0x000fe4000f8e333f */
[----:B------:R-:W-:Y:S01]  /*147a0*/  UIMAD.WIDE.U32 UR8, UR8, UR9, URZ ;  /* 0x00000009080872a5 */ /* 0x000fe2000f8e003f */
[----:B------:R-:W-:Y:S01]  /*147b0*/  ULDC UR7, c[0x0][0x14] ;  /* 0x0000050000077ab9 */ /* 0x000fe20000000800 */
[----:B------:R-:W-:Y:S02]  /*147c0*/  USHF.R.S32.HI UR19, URZ, 0x6, UR11 ;  /* 0x000000063f137899 */ /* 0x000fe4000801140b */
[----:B------:R-:W-:Y:S02]  /*147d0*/  UIMAD.WIDE.U32 UR22, UR8, UR7, URZ ;  /* 0x00000007081672a5 */ /* 0x000fe4000f8e003f */
[----:B------:R-:W-:-:S02]  /*147e0*/  UIMAD UR13, UR9, UR7, URZ ;  /* 0x00000007090d72a4 */ /* 0x000fc4000f8e023f */
[----:B------:R-:W-:Y:S01]  /*147f0*/  ULOP3.LUT UR21, UR38, 0x2, URZ, 0xfc, !UPT ;  /* 0x0000000226157892 */ /* 0x000fe2000f8efc3f */
[C---:B0-----:R-:W-:Y:S01]  /*14800*/  LOP3.LUT P2, RZ, R4.reuse, 0x7f, RZ, 0xc0, !PT ;  /* 0x0000007f04ff7812 */ /* 0x041fe2000784c0ff */
[----:B------:R-:W-:Y:S01]  /*14810*/  UIADD3 UR13, UR23, UR13, URZ ;  /* 0x0000000d170d7290 */ /* 0x000fe2000fffe03f */
[----:B------:R-:W-:Y:S01]  /*14820*/  LOP3.LUT P0, RZ, R4, 0x1f, RZ, 0xc0, !PT ;  /* 0x0000001f04ff7812 */ /* 0x000fe2000780c0ff */
[----:B------:R-:W-:Y:S01]  /*14830*/  UIADD3 UR26, UR19, 0x1, URZ ;  /* 0x00000001131a7890 */ /* 0x000fe2000fffe03f */
[----:B------:R-:W-:Y:S02]  /*14840*/  ULDC.64 UR24, c[0x0][0x198] ;  /* 0x0000660000187ab9 */ /* 0x000fe40000000a00 */
[----:B------:R-:W-:-:S13]  /*14850*/  PLOP3.LUT P0, PT, P0, P2, PT, 0x8a, 0x0 ;  /* 0x000000000000781c */ /* 0x000fda0000705172 */
.L_x_492:
[----:B------:R-:W-:-:S03]  /*14860*/  UMOV UR7, 0xffffffff ;  /* 0xffffffff00077882 */ /* 0x000fc60000000000 */
[----:B------:R-:W-:Y:S05]  /*14870*/  BRA.DIV UR7, `(.L_x_481) ;  /* 0x0000000e07b07947 */ /* 0x000fea000b800000 */
[----:B------:R-:W-:-:S13]  /*14880*/  ELECT P6, URZ, PT ;  /* 0x00000000003f782f */ /* 0x000fda00038c0000 */
.L_x_502:
[----:B------:R-:W0:Y:S01]  /*14890*/  LDC R4, c[0x0][0x28c] ;  /* 0x0000a300ff047b82 */ /* 0x000e220000000800 */
[----:B------:R-:W-:Y:S01]  /*148a0*/  BSSY B1, `(.L_x_482) ;  /* 0x0000038000017945 */ /* 0x000fe20003800000 */
[----:B0-----:R-:W-:-:S13]  /*148b0*/  ISETP.LT.OR P6, PT, R4, 0x1, !P6 ;  /* 0x000000010400780c */ /* 0x001fda00077c1670 */
[----:B------:R-:W-:Y:S05]  /*148c0*/  @P6 BRA `(.L_x_483) ;  /* 0x0000000000d46947 */ /* 0x000fea0003800000 */
[----:B------:R-:W-:Y:S02]  /*148d0*/  IMAD R2, R2, 0xe0, RZ ;  /* 0x000000e002027824 */ /* 0x000fe400078e02ff */
[----:B------:R-:W-:Y:S02]  /*148e0*/  IMAD.SHL.U32 R3, R3, 0x100, RZ ;  /* 0x0000010003037824 */ /* 0x000fe400078e00ff */
[----:B------:R-:W-:Y:S02]  /*148f0*/  IMAD.MOV.U32 R13, RZ, RZ, RZ ;  /* 0x000000ffff0d7224 */ /* 0x000fe400078e00ff */
[----:B------:R-:W-:Y:S02]  /*14900*/  IMAD.U32 R11, RZ, RZ, UR26 ;  /* 0x0000001aff0b7e24 */ /* 0x000fe4000f8e00ff */
[----:B------:R-:W-:Y:S02]  /*14910*/  IMAD.MOV.U32 R4, RZ, RZ, R0 ;  /* 0x000000ffff047224 */ /* 0x000fe400078e0000 */
[----:B------:R-:W-:-:S07]  /*14920*/  IMAD.MOV.U32 R5, RZ, RZ, R6 ;  /* 0x000000ffff057224 */ /* 0x000fce00078e0006 */
.L_x_487:
[----:B------:R-:W0:Y:S01]  /*14930*/  S2R R10, SR_CgaCtaId ;  /* 0x00000000000a7919 */ /* 0x000e220000008800 */
[----:B------:R-:W-:-:S04]  /*14940*/  MOV R7, 0x400 ;  /* 0x0000040000077802 */ /* 0x000fc80000000f00 */
[----:B0-----:R-:W-:Y:S02]  /*14950*/  LEA R14, R10, R7, 0x18 ;  /* 0x000000070a0e7211 */ /* 0x001fe400078ec0ff */
[----:B------:R-:W-:Y:S01]  /*14960*/  SHF.L.U32 R7, R4, 0x1f, RZ ;  /* 0x0000001f04077819 */ /* 0x000fe200000006ff */
[----:B------:R-:W0:Y:S02]  /*14970*/  @!P2 LDC R10, c[0x0][0x500] ;  /* 0x00014000ff0aab82 */ /* 0x000e240000000800 */
[----:B------:R-:W-:-:S04]  /*14980*/  IMAD R12, R5, 0x8, R14 ;  /* 0x00000008050c7824 */ /* 0x000fc800078e020e */
[----:B------:R-:W1:Y:S02]  /*14990*/  SYNCS.PHASECHK.TRANS64.TRYWAIT P1, [R12+URZ+0x18], R7 ;  /* 0x000018070c0075a7 */ /* 0x000e64000802017f */
[----:B-1----:R-:W-:Y:S05]  /*149a0*/  @!P1 BRA `(.L_x_484) ;  /* 0x0000000c00849947 */ /* 0x002fea0003800000 */
.L_x_503:
[----:B------:R-:W-:Y:S01]  /*149b0*/  UPRMT UR7, UR21, 0x9910, URZ ;  /* 0x0000991015077896 */ /* 0x000fe2000800003f */
[----:B0-----:R0:W-:Y:S03]  /*149c0*/  @!P2 SYNCS.ARRIVE.TRANS64 RZ, [R12+URZ], R10 ;  /* 0x0000000a0cffa9a7 */ /* 0x0011e6000800003f */
[----:B------:R-:W-:-:S06]  /*149d0*/  UISETP.NE.AND UP0, UPT, UR7, 0x2, UPT ;  /* 0x000000020700788c */ /* 0x000fcc000bf05270 */
[----:B------:R-:W-:-:S13]  /*149e0*/  PLOP3.LUT P1, PT, PT, PT, UP0, 0x80, 0x0 ;  /* 0x000000000000781c */ /* 0x000fda0003f2f008 */
[----:B0-----:R-:W-:Y:S05]  /*149f0*/  @P1 BRA `(.L_x_485) ;  /* 0x0000000000041947 */ /* 0x001fea0003800000 */
[----:B------:R-:W-:Y:S01]  /*14a00*/  BPT.TRAP 0x1 ;  /* 0x000000040000795c */ /* 0x000fe20000300000 */
.L_x_485:
[----:B------:R-:W-:Y:S05]  /*14a10*/  @P0 BRA `(.L_x_486) ;  /* 0x0000000000040947 */ /* 0x000fea0003800000 */
[----:B------:R-:W-:Y:S01]  /*14a20*/  BPT.TRAP 0x1 ;  /* 0x000000040000795c */ /* 0x000fe20000300000 */
.L_x_486:
[C-C-:B-1----:R-:W-:Y:S01]  /*14a30*/  IMAD R7, R5.reuse, 0x8000, R14.reuse ;  /* 0x0000800005077824 */ /* 0x142fe200078e020e */
[----:B------:R-:W-:Y:S01]  /*14a40*/  R2UR UR9, R12 ;  /* 0x000000000c0972ca */ /* 0x000fe200000e0000 */
[----:B------:R-:W-:Y:S01]  /*14a50*/  IMAD R14, R5, 0x7000, R14 ;  /* 0x00007000050e7824 */ /* 0x000fe200078e020e */
[----:B------:R-:W-:Y:S01]  /*14a60*/  UIADD3 UR14, UP0, UR24, 0xf0, URZ ;  /* 0x000000f0180e7890 */ /* 0x000fe2000ff1e03f */
[----:B------:R-:W-:Y:S01]  /*14a70*/  VIADD R11, R11, 0xffffffff ;  /* 0xffffffff0b0b7836 */ /* 0x000fe20000000000 */
[----:B------:R-:W-:Y:S01]  /*14a80*/  R2UR UR7, R7 ;  /* 0x00000000070772ca */ /* 0x000fe200000e0000 */
[----:B------:R-:W-:Y:S01]  /*14a90*/  UIADD3 UR28, UP1, UR24, 0x1f0, URZ ;  /* 0x000001f0181c7890 */ /* 0x000fe2000ff3e03f */
[----:B------:R-:W-:Y:S01]  /*14aa0*/  R2UR UR8, R14 ;  /* 0x000000000e0872ca */ /* 0x000fe200000e0000 */
[----:B------:R-:W-:Y:S01]  /*14ab0*/  UIADD3.X UR15, URZ, UR25, URZ, UP0, !UPT ;  /* 0x000000193f0f7290 */ /* 0x000fe200087fe43f */
[----:B------:R-:W-:Y:S01]  /*14ac0*/  R2UR UR11, R3 ;  /* 0x00000000030b72ca */ /* 0x000fe200000e0000 */
[----:B------:R-:W-:Y:S01]  /*14ad0*/  VIADD R5, R5, 0x1 ;  /* 0x0000000105057836 */ /* 0x000fe20000000000 */
[----:B------:R-:W-:Y:S01]  /*14ae0*/  R2UR UR10, R13 ;  /* 0x000000000d0a72ca */ /* 0x000fe200000e0000 */
[----:B------:R-:W-:Y:S01]  /*14af0*/  UIADD3.X UR29, URZ, UR25, URZ, UP1, !UPT ;  /* 0x000000193f1d7290 */ /* 0x000fe20008ffe43f */
[----:B------:R-:W-:Y:S01]  /*14b00*/  R2UR UR12, R9 ;  /* 0x00000000090c72ca */ /* 0x000fe200000e0000 */
[----:B------:R-:W-:Y:S01]  /*14b10*/  UMOV UR16, 0x0 ;  /* 0x0000000000107882 */ /* 0x000fe20000000000 */
[----:B------:R-:W-:Y:S01]  /*14b20*/  R2UR UR20, R2 ;  /* 0x00000000021472ca */ /* 0x000fe200000e0000 */
[----:B------:R-:W-:Y:S01]  /*14b30*/  UMOV UR17, 0x10000000 ;  /* 0x1000000000117882 */ /* 0x000fe20000000000 */
[----:B------:R-:W-:Y:S01]  /*14b40*/  ISETP.GT.AND P3, PT, R11, 0x1, PT ;  /* 0x000000010b00780c */ /* 0x000fe20003f64270 */
[----:B------:R-:W-:Y:S01]  /*14b50*/  UIADD3 UR7, UR7, 0x100, URZ ;  /* 0x0000010007077890 */ /* 0x000fe2000fffe03f */
[----:B------:R-:W-:Y:S01]  /*14b60*/  ISETP.NE.AND P1, PT, R5, 0x3, PT ;  /* 0x000000030500780c */ /* 0x000fe20003f25270 */
[----:B------:R-:W-:Y:S01]  /*14b70*/  UIADD3 UR18, UR8, 0x18100, URZ ;  /* 0x0001810008127890 */ /* 0x000fe2000fffe03f */
[----:B------:R-:W-:-:S02]  /*14b80*/  VIADD R13, R13, 0x40 ;  /* 0x000000400d0d7836 */ /* 0x000fc40000000000 */
[----:B------:R-:W-:Y:S02]  /*14b90*/  SEL R7, RZ, 0x1, P1 ;  /* 0x00000001ff077807 */ /* 0x000fe40000800000 */
[----:B------:R-:W-:Y:S01]  /*14ba0*/  UMOV UR8, UR7 ;  /* 0x0000000700087c82 */ /* 0x000fe20008000000 */
[----:B------:R-:W-:Y:S01]  /*14bb0*/  SEL R5, R5, RZ, P1 ;  /* 0x000000ff05057207 */ /* 0x000fe20000800000 */
[----:B------:R0:W-:Y:S01]  /*14bc0*/  UTMALDG.3D [UR8], [UR14], desc[UR16] ;  /* 0x000010080e0075b4 */ /* 0x0001e20008011000 */
[----:B------:R-:W-:Y:S01]  /*14bd0*/  LOP3.LUT R4, R4, R7, RZ, 0x3c, !PT ;  /* 0x0000000704047212 */ /* 0x000fe200078e3cff */
[----:B0-----:R-:W-:Y:S01]  /*14be0*/  UMOV UR8, UR18 ;  /* 0x0000001200087c82 */ /* 0x001fe20008000000 */
[----:B------:R-:W-:Y:S02]  /*14bf0*/  UMOV UR11, UR20 ;  /* 0x00000014000b7c82 */ /* 0x000fe40008000000 */
[----:B------:R0:W-:Y:S02]  /*14c00*/  UTMALDG.3D [UR8], [UR28], desc[UR16] ;  /* 0x000010081c0075b4 */ /* 0x0001e40008011000 */
[----:B0-----:R-:W-:Y:S05]  /*14c10*/  @P3 BRA `(.L_x_487) ;  /* 0xfffffffc00443947 */ /* 0x001fea000383ffff */
.L_x_483:
[----:B------:R-:W-:Y:S05]  /*14c20*/  BSYNC B1 ;  /* 0x0000000000017941 */ /* 0x000fea0003800000 */
.L_x_482:
[----:B------:R-:W2:Y:S01]  /*14c30*/  LDL.LU R14, [R1+0x40] ;  /* 0x00004000010e7983 */ /* 0x000ea20000300800 */
[----:B------:R-:W-:Y:S01]  /*14c40*/  LOP3.LUT P1, RZ, R8, 0xff, RZ, 0xc0, !PT ;  /* 0x000000ff08ff7812 */ /* 0x000fe2000782c0ff */
[----:B------:R-:W-:Y:S01]  /*14c50*/  VIADD R6, R6, UR19 ;  /* 0x0000001306067c36 */ /* 0x000fe20008000000 */
[----:B------:R-:W-:Y:S01]  /*14c60*/  ULDC.64 UR8, c[0x0][0x650] ;  /* 0x0001940000087ab9 */ /* 0x000fe20000000a00 */
[----:B------:R-:W3:Y:S01]  /*14c70*/  LDL.LU R12, [R1+0x44] ;  /* 0x00004400010c7983 */ /* 0x000ee20000300800 */
[----:B------:R-:W-:Y:S01]  /*14c80*/  UISETP.GE.U32.AND UP0, UPT, UR19, 0x3, UPT ;  /* 0x000000031300788c */ /* 0x000fe2000bf06070 */
[----:B------:R-:W-:Y:S01]  /*14c90*/  BSSY B1, `(.L_x_488) ;  /* 0x0000074000017945 */ /* 0x000fe20003800000 */
[----:B------:R-:W-:Y:S01]  /*14ca0*/  IMAD.MOV.U32 R9, RZ, RZ, -0x1 ;  /* 0xffffffffff097424 */ /* 0x000fe200078e00ff */
[----:B------:R-:W-:Y:S02]  /*14cb0*/  PRMT R4, RZ, 0x7610, R4 ;  /* 0x00007610ff047816 */ /* 0x000fe40000000004 */
[----:B------:R-:W-:-:S02]  /*14cc0*/  PRMT R8, RZ, 0x7610, R8 ;  /* 0x00007610ff087816 */ /* 0x000fc40000000008 */
[----:B------:R-:W-:Y:S02]  /*14cd0*/  PLOP3.LUT P3, PT, PT, PT, UP0, 0x80, 0x0 ;  /* 0x000000000000781c */ /* 0x000fe40003f6f008 */
[----:B------:R-:W0:Y:S01]  /*14ce0*/  @P1 S2R R3, SR_CgaCtaId ;  /* 0x0000000000031919 */ /* 0x000e220000008800 */
[----:B------:R-:W-:-:S04]  /*14cf0*/  @P1 MOV R2, 0x400 ;  /* 0x0000040000021802 */ /* 0x000fc80000000f00 */
[----:B0-----:R-:W-:-:S04]  /*14d00*/  @P1 LEA R2, R3, R2, 0x18 ;  /* 0x0000000203021211 */ /* 0x001fc800078ec0ff */
[----:B------:R0:W-:Y:S01]  /*14d10*/  @P1 SYNCS.ARRIVE.TRANS64.A1T0 RZ, [R2+URZ+0x48], RZ ;  /* 0x000048ff02ff19a7 */ /* 0x0001e2000810003f */
[----:B------:R-:W-:Y:S01]  /*14d20*/  ISETP.GT.U32.AND P1, PT, R6, 0x2, PT ;  /* 0x000000020600780c */ /* 0x000fe20003f24070 */
[----:B0-----:R-:W-:-:S05]  /*14d30*/  IMAD.U32 R2, RZ, RZ, UR19 ;  /* 0x00000013ff027e24 */ /* 0x001fca000f8e00ff */
[----:B------:R-:W-:Y:S01]  /*14d40*/  ISETP.LT.U32.AND P1, PT, R2, 0x3, P1 ;  /* 0x000000030200780c */ /* 0x000fe20000f21070 */
[----:B------:R-:W-:-:S04]  /*14d50*/  IMAD.WIDE.U32 R2, R6, -0x55555555, RZ ;  /* 0xaaaaaaab06027825 */ /* 0x000fc800078e00ff */
[----:B------:R-:W-:Y:S01]  /*14d60*/  IMAD.MOV.U32 R2, RZ, RZ, -0x1 ;  /* 0xffffffffff027424 */ /* 0x000fe200078e00ff */
[----:B------:R-:W-:Y:S02]  /*14d70*/  SHF.R.U32.HI R5, RZ, 0x1, R3 ;  /* 0x00000001ff057819 */ /* 0x000fe40000011603 */
[----:B------:R-:W-:-:S03]  /*14d80*/  SEL R3, RZ, 0x1, !P1 ;  /* 0x00000001ff037807 */ /* 0x000fc60004800000 */
[----:B------:R-:W-:Y:S01]  /*14d90*/  IMAD R6, R5, -0x3, R6 ;  /* 0xfffffffd05067824 */ /* 0x000fe200078e0206 */
[----:B------:R-:W-:Y:S01]  /*14da0*/  LOP3.LUT R0, R0, R3, RZ, 0x3c, !PT ;  /* 0x0000000300007212 */ /* 0x000fe200078e3cff */
[----:B------:R-:W-:-:S03]  /*14db0*/  IMAD.MOV.U32 R3, RZ, RZ, -0x1 ;  /* 0xffffffffff037424 */ /* 0x000fc600078e00ff */
[----:B------:R-:W-:Y:S02]  /*14dc0*/  @P3 LOP3.LUT R0, R0, 0x1, R5, 0x78, !PT ;  /* 0x0000000100003812 */ /* 0x000fe400078e7805 */
[----:B---3--:R-:W-:-:S04]  /*14dd0*/  IADD3 R12, P1, R12, UR22, RZ ;  /* 0x000000160c0c7c10 */ /* 0x008fc8000ff3e0ff */
[----:B--2---:R-:W-:Y:S01]  /*14de0*/  IADD3.X R14, R14, UR13, RZ, P1, !PT ;  /* 0x0000000d0e0e7c10 */ /* 0x004fe20008ffe4ff */
[----:B------:R0:W-:Y:S01]  /*14df0*/  STL [R1+0x44], R12 ;  /* 0x0000440c01007387 */ /* 0x0001e20000100800 */
[----:B------:R-:W-:-:S03]  /*14e00*/  ISETP.GE.U32.AND P1, PT, R12, UR8, PT ;  /* 0x000000080c007c0c */ /* 0x000fc6000bf26070 */
[----:B------:R0:W-:Y:S01]  /*14e10*/  STL [R1+0x40], R14 ;  /* 0x0000400e01007387 */ /* 0x0001e20000100800 */
[----:B------:R-:W-:-:S13]  /*14e20*/  ISETP.GE.U32.AND.EX P1, PT, R14, UR9, PT, P1 ;  /* 0x000000090e007c0c */ /* 0x000fda000bf26110 */
[----:B0-----:R-:W-:Y:S05]  /*14e30*/  @P1 BRA `(.L_x_489) ;  /* 0x0000000400641947 */ /* 0x001fea0003800000 */
[----:B------:R-:W0:Y:S01]  /*14e40*/  S2R R7, SR_CTAID.X ;  /* 0x0000000000077919 */ /* 0x000e220000002500 */
[----:B------:R-:W-:Y:S01]  /*14e50*/  ULDC UR7, c[0x0][0x150] ;  /* 0x0000540000077ab9 */ /* 0x000fe20000000800 */
[----:B------:R-:W1:Y:S01]  /*14e60*/  LDC R4, c[0x0][0x144] ;  /* 0x00005100ff047b82 */ /* 0x000e620000000800 */
[----:B------:R-:W-:Y:S01]  /*14e70*/  UISETP.NE.AND UP0, UPT, UR39, URZ, UPT ;  /* 0x0000003f2700728c */ /* 0x000fe2000bf05270 */
[----:B------:R-:W2:Y:S01]  /*14e80*/  S2R R5, SR_CTAID.Y ;  /* 0x0000000000057919 */ /* 0x000ea20000002600 */
[----:B------:R-:W-:Y:S01]  /*14e90*/  ULDC.64 UR8, c[0x0][0x628] ;  /* 0x00018a0000087ab9 */ /* 0x000fe20000000a00 */
[----:B------:R-:W-:-:S03]  /*14ea0*/  ULDC UR10, c[0x0][0x630] ;  /* 0x00018c00000a7ab9 */ /* 0x000fc60000000800 */
[----:B------:R-:W-:Y:S01]  /*14eb0*/  PLOP3.LUT P1, PT, PT, PT, UP0, 0x80, 0x0 ;  /* 0x000000000000781c */ /* 0x000fe20003f2f008 */
[----:B------:R-:W3:Y:S01]  /*14ec0*/  LDC R10, c[0x0][0x148] ;  /* 0x00005200ff0a7b82 */ /* 0x000ee20000000800 */
[----:B0-----:R-:W-:Y:S02]  /*14ed0*/  I2FP.F32.U32 R2, R7 ;  /* 0x0000000700027245 */ /* 0x001fe40000201000 */
[----:B--2---:R-:W-:-:S03]  /*14ee0*/  I2FP.F32.U32 R3, R5 ;  /* 0x0000000500037245 */ /* 0x004fc60000201000 */
[----:B------:R-:W-:Y:S01]  /*14ef0*/  FMUL R2, R2, UR7 ;  /* 0x0000000702027c20 */ /* 0x000fe20008400000 */
[----:B------:R-:W-:Y:S02]  /*14f00*/  ULDC UR7, c[0x0][0x154] ;  /* 0x0000550000077ab9 */ /* 0x000fe40000000800 */
[----:B------:R-:W-:-:S03]  /*14f10*/  FMUL R9, R3, UR7 ;  /* 0x0000000703097c20 */ /* 0x000fc60008400000 */
[----:B------:R-:W0:Y:S08]  /*14f20*/  F2I.U32.TRUNC.NTZ R2, R2 ;  /* 0x0000000200027305 */ /* 0x000e30000020f000 */
[----:B------:R-:W2:Y:S01]  /*14f30*/  F2I.U32.TRUNC.NTZ R9, R9 ;  /* 0x0000000900097305 */ /* 0x000ea2000020f000 */
[----:B0-----:R-:W-:Y:S02]  /*14f40*/  IMAD.MOV R3, RZ, RZ, -R2 ;  /* 0x000000ffff037224 */ /* 0x001fe400078e0a02 */
[----:B------:R-:W-:-:S02]  /*14f50*/  IMAD.MOV.U32 R2, RZ, RZ, R12 ;  /* 0x000000ffff027224 */ /* 0x000fc400078e000c */
[----:B-1----:R-:W-:Y:S02]  /*14f60*/  IMAD R7, R4, R3, R7 ;  /* 0x0000000304077224 */ /* 0x002fe400078e0207 */
[----:B--2---:R-:W-:-:S04]  /*14f70*/  IMAD.MOV R3, RZ, RZ, -R9 ;  /* 0x000000ffff037224 */ /* 0x004fc800078e0a09 */
[----:B---3--:R-:W-:Y:S01]  /*14f80*/  @P1 IMAD R7, R10, R3, R5 ;  /* 0x000000030a071224 */ /* 0x008fe200078e0205 */
[----:B------:R-:W-:Y:S01]  /*14f90*/  ISETP.NE.U32.AND P1, PT, RZ, UR8, PT ;  /* 0x00000008ff007c0c */ /* 0x000fe2000bf25070 */
[----:B------:R-:W-:-:S03]  /*14fa0*/  IMAD.MOV.U32 R3, RZ, RZ, R14 ;  /* 0x000000ffff037224 */ /* 0x000fc600078e000e */
[----:B------:R-:W-:-:S13]  /*14fb0*/  ISETP.NE.AND.EX P1, PT, RZ, UR9, PT, P1 ;  /* 0x00000009ff007c0c */ /* 0x000fda000bf25310 */
[----:B------:R-:W-:Y:S05]  /*14fc0*/  @!P1 BRA `(.L_x_490) ;  /* 0x0000000000289947 */ /* 0x000fea0003800000 */
[----:B------:R-:W-:Y:S02]  /*14fd0*/  ULDC UR7, c[0x0][0x634] ;  /* 0x00018d0000077ab9 */ /* 0x000fe40000000800 */
[----:B------:R-:W-:-:S05]  /*14fe0*/  IADD3 R3, P1, R12, UR7, RZ ;  /* 0x000000070c037c10 */ /* 0x000fca000ff3e0ff */
[----:B------:R-:W-:-:S04]  /*14ff0*/  IMAD.X R9, RZ, RZ, R14, P1 ;  /* 0x000000ffff097224 */ /* 0x000fc800008e060e */
[----:B------:R-:W-:-:S04]  /*15000*/  IMAD.WIDE.U32 R4, R9, UR8, RZ ;  /* 0x0000000809047c25 */ /* 0x000fc8000f8e00ff */
[----:B------:R-:W-:-:S04]  /*15010*/  IMAD.WIDE.U32 R4, P1, R3, UR9, R4 ;  /* 0x0000000903047c25 */ /* 0x000fc8000f820004 */
[----:B------:R-:W-:-:S04]  /*15020*/  IMAD.WIDE.U32 R2, R3, UR8, RZ ;  /* 0x0000000803027c25 */ /* 0x000fc8000f8e00ff */
[----:B------:R-:W-:Y:S01]  /*15030*/  IMAD.MOV.U32 R2, RZ, RZ, R5 ;  /* 0x000000ffff027224 */ /* 0x000fe200078e0005 */
[----:B------:R-:W-:Y:S01]  /*15040*/  IADD3 RZ, P3, R3, R4, RZ ;  /* 0x0000000403ff7210 */ /* 0x000fe20007f7e0ff */
[----:B------:R-:W-:-:S04]  /*15050*/  IMAD.X R3, RZ, RZ, RZ, P1 ;  /* 0x000000ffff037224 */ /* 0x000fc800008e06ff */
[----:B------:R-:W-:-:S08]  /*15060*/  IMAD.WIDE.U32.X R2, R9, UR9, R2, P3 ;  /* 0x0000000909027c25 */ /* 0x000fd000098e0402 */
.L_x_490:
[--C-:B------:R-:W-:Y:S01]  /*15070*/  SHF.R.U64 R9, R2, UR10, R3.reuse ;  /* 0x0000000a02097c19 */ /* 0x100fe20008001203 */
[----:B------:R-:W-:Y:S01]  /*15080*/  ULDC.64 UR8, c[0x0][0x620] ;  /* 0x0001880000087ab9 */ /* 0x000fe20000000a00 */
[----:B------:R-:W-:Y:S01]  /*15090*/  SHF.R.U32.HI R2, RZ, UR10, R3 ;  /* 0x0000000aff027c19 */ /* 0x000fe20008011603 */
[----:B------:R-:W-:Y:S01]  /*150a0*/  IMAD.MOV.U32 R3, RZ, RZ, R14 ;  /* 0x000000ffff037224 */ /* 0x000fe200078e000e */
[----:B------:R-:W-:Y:S01]  /*150b0*/  IADD3 R11, P1, RZ, -R9, RZ ;  /* 0x80000009ff0b7210 */ /* 0x000fe20007f3e0ff */
[----:B------:R-:W-:-:S04]  /*150c0*/  ULDC UR7, c[0x0][0x618] ;  /* 0x0001860000077ab9 */ /* 0x000fc80000000800 */
[----:B------:R-:W-:-:S04]  /*150d0*/  IMAD.X R2, RZ, RZ, ~R2, P1 ;  /* 0x000000ffff027224 */ /* 0x000fc800008e0e02 */
[----:B------:R-:W-:-:S04]  /*150e0*/  IMAD R2, R2, UR8, RZ ;  /* 0x0000000802027c24 */ /* 0x000fc8000f8e02ff */
[----:B------:R-:W-:Y:S02]  /*150f0*/  IMAD R5, R11, UR9, R2 ;  /* 0x000000090b057c24 */ /* 0x000fe4000f8e0202 */
[----:B------:R-:W-:-:S04]  /*15100*/  IMAD.MOV.U32 R2, RZ, RZ, R12 ;  /* 0x000000ffff027224 */ /* 0x000fc800078e000c */
[----:B------:R-:W-:Y:S01]  /*15110*/  IMAD.WIDE.U32 R2, R11, UR8, R2 ;  /* 0x000000080b027c25 */ /* 0x000fe2000f8e0002 */
[----:B------:R-:W-:Y:S02]  /*15120*/  ULDC.64 UR8, c[0x0][0x640] ;  /* 0x0001900000087ab9 */ /* 0x000fe40000000a00 */
[----:B------:R-:W-:Y:S01]  /*15130*/  ISETP.NE.U32.AND P1, PT, RZ, UR8, PT ;  /* 0x00000008ff007c0c */ /* 0x000fe2000bf25070 */
[----:B------:R-:W-:-:S03]  /*15140*/  IMAD.IADD R3, R3, 0x1, R5 ;  /* 0x0000000103037824 */ /* 0x000fc600078e0205 */
[----:B------:R-:W-:Y:S02]  /*15150*/  ISETP.NE.AND.EX P1, PT, RZ, UR9, PT, P1 ;  /* 0x00000009ff007c0c */ /* 0x000fe4000bf25310 */
[--C-:B------:R-:W-:Y:S02]  /*15160*/  SHF.R.U64 R10, R2, UR7, R3.reuse ;  /* 0x00000007020a7c19 */ /* 0x100fe40008001203 */
[----:B------:R-:W-:Y:S01]  /*15170*/  SHF.R.U32.HI R3, RZ, UR7, R3 ;  /* 0x00000007ff037c19 */ /* 0x000fe20008011603 */
[----:B------:R-:W-:-:S03]  /*15180*/  ULDC UR7, c[0x0][0x608] ;  /* 0x0001820000077ab9 */ /* 0x000fc60000000800 */
[--C-:B------:R-:W-:Y:S02]  /*15190*/  SHF.R.U64 R12, R10, UR7, R3.reuse ;  /* 0x000000070a0c7c19 */ /* 0x100fe40008001203 */
[----:B------:R-:W-:Y:S01]  /*151a0*/  SHF.R.U32.HI R3, RZ, UR7, R3 ;  /* 0x00000007ff037c19 */ /* 0x000fe20008011603 */
[----:B------:R-:W-:-:S03]  /*151b0*/  ULDC UR7, c[0x0][0x658] ;  /* 0x0001960000077ab9 */ /* 0x000fc60000000800 */
[--C-:B------:R-:W-:Y:S02]  /*151c0*/  SHF.R.U64 R11, R12, UR7, R3.reuse ;  /* 0x000000070c0b7c19 */ /* 0x100fe40008001203 */
[----:B------:R-:W-:-:S03]  /*151d0*/  SHF.R.U32.HI R13, RZ, UR7, R3 ;  /* 0x00000007ff0d7c19 */ /* 0x000fc60008011603 */
[----:B------:R-:W-:Y:S02]  /*151e0*/  IMAD.MOV.U32 R2, RZ, RZ, R11 ;  /* 0x000000ffff027224 */ /* 0x000fe400078e000b */
[----:B------:R-:W-:Y:S01]  /*151f0*/  IMAD.MOV.U32 R3, RZ, RZ, R13 ;  /* 0x000000ffff037224 */ /* 0x000fe200078e000d */
[----:B------:R-:W-:Y:S06]  /*15200*/  @!P1 BRA `(.L_x_491) ;  /* 0x0000000000289947 */ /* 0x000fec0003800000 */
        /* <DEDUP_REMOVED lines=10> */
.L_x_491:
[----:B------:R-:W-:Y:S01]  /*152b0*/  ULDC UR7, c[0x0][0x648] ;  /* 0x0001920000077ab9 */ /* 0x000fe20000000800 */
[----:B------:R-:W-:Y:S01]  /*152c0*/  LOP3.LUT R12, R12, UR6, RZ, 0xc0, !PT ;  /* 0x000000060c0c7c12 */ /* 0x000fe2000f8ec0ff */
[----:B------:R-:W-:Y:S01]  /*152d0*/  UISETP.NE.AND UP0, UPT, UR39, URZ, UPT ;  /* 0x0000003f2700728c */ /* 0x000fe2000bf05270 */
[----:B------:R-:W-:Y:S01]  /*152e0*/  SHF.R.U64 R3, R2, UR7, R3 ;  /* 0x0000000702037c19 */ /* 0x000fe20008001203 */
[----:B------:R-:W-:Y:S01]  /*152f0*/  ULDC UR7, c[0x0][0x638] ;  /* 0x00018e0000077ab9 */ /* 0x000fe20000000800 */
[----:B------:R-:W-:-:S03]  /*15300*/  LOP3.LUT R4, R10, UR4, RZ, 0xc0, !PT ;  /* 0x000000040a047c12 */ /* 0x000fc6000f8ec0ff */
[----:B------:R-:W-:Y:S01]  /*15310*/  IMAD.MOV R2, RZ, RZ, -R3 ;  /* 0x000000ffff027224 */ /* 0x000fe200078e0a03 */
[----:B------:R-:W-:Y:S01]  /*15320*/  PLOP3.LUT P1, PT, PT, PT, UP0, 0x40, 0x0 ;  /* 0x000000000000781c */ /* 0x000fe20003f2e808 */
[----:B------:R-:W-:Y:S01]  /*15330*/  IMAD R12, R3, UR5, R12 ;  /* 0x00000005030c7c24 */ /* 0x000fe2000f8e020c */
[----:B------:R-:W-:Y:S01]  /*15340*/  PLOP3.LUT P3, PT, PT, PT, UP0, 0x40, 0x0 ;  /* 0x000000000000781c */ /* 0x000fe20003f6e808 */
[----:B------:R-:W-:Y:S01]  /*15350*/  IMAD R11, R2, UR7, R11 ;  /* 0x00000007020b7c24 */ /* 0x000fe2000f8e020b */
[----:B------:R-:W-:Y:S02]  /*15360*/  ULDC UR7, c[0x0][0x610] ;  /* 0x0001840000077ab9 */ /* 0x000fe40000000800 */
[----:B------:R-:W-:Y:S01]  /*15370*/  IMAD R7, R12, UR7, R7 ;  /* 0x000000070c077c24 */ /* 0x000fe2000f8e0207 */
[----:B------:R-:W-:Y:S02]  /*15380*/  ULDC UR7, c[0x0][0x600] ;  /* 0x0001800000077ab9 */ /* 0x000fe40000000800 */
[----:B------:R-:W-:-:S05]  /*15390*/  IMAD R4, R11, UR7, R4 ;  /* 0x000000070b047c24 */ /* 0x000fca000f8e0204 */
[----:B------:R-:W-:Y:S02]  /*153a0*/  SEL R2, R4, R7, P1 ;  /* 0x0000000704027207 */ /* 0x000fe40000800000 */
[----:B------:R-:W-:Y:S01]  /*153b0*/  SEL R3, R7, R4, P3 ;  /* 0x0000000407037207 */ /* 0x000fe20001800000 */
[----:B------:R-:W-:-:S07]  /*153c0*/  IMAD.MOV.U32 R4, RZ, RZ, 0x1 ;  /* 0x00000001ff047424 */ /* 0x000fce00078e00ff */
.L_x_489:
[----:B------:R-:W-:Y:S05]  /*153d0*/  BSYNC B1 ;  /* 0x0000000000017941 */ /* 0x000fea0003800000 */
.L_x_488:
[----:B------:R-:W-:-:S13]  /*153e0*/  LOP3.LUT P1, RZ, R4, 0xff, RZ, 0xc0, !PT ;  /* 0x000000ff04ff7812 */ /* 0x000fda000782c0ff */
[----:B------:R-:W-:Y:S05]  /*153f0*/  @P1 BRA `(.L_x_492) ;  /* 0xfffffff400181947 */ /* 0x000fea000383ffff */
[----:B------:R-:W-:Y:S05]  /*15400*/  BSYNC B0 ;  /* 0x0000000000007941 */ /* 0x000fea0003800000 */
.L_x_480:
[----:B------:R-:W-:-:S03]  /*15410*/  UMOV UR7, 0xffffffff ;  /* 0xffffffff00077882 */ /* 0x000fc60000000000 */
[----:B------:R-:W-:Y:S05]  /*15420*/  BRA.DIV UR7, `(.L_x_493) ;  /* 0x0000000207f87947 */ /* 0x000fea000b800000 */
[----:B------:R-:W-:-:S13]  /*15430*/  ELECT P6, URZ, PT ;  /* 0x00000000003f782f */ /* 0x000fda00038c0000 */
.L_x_506:
[----:B------:R-:W-:Y:S04]  /*15440*/  BSSY B0, `(.L_x_494) ;  /* 0x0000023000007945 */ /* 0x000fe80003800000 */
[----:B------:R-:W-:Y:S05]  /*15450*/  @!P6 BRA `(.L_x_495) ;  /* 0x000000000084e947 */ /* 0x000fea0003800000 */
[----:B------:R-:W-:-:S04]  /*15460*/  ULOP3.LUT UR7, UR38, 0x2, URZ, 0xfc, !UPT ;  /* 0x0000000226077892 */ /* 0x000fc8000f8efc3f */
[----:B------:R-:W-:-:S06]  /*15470*/  UISETP.NE.AND UP0, UPT, UR7, 0x3, UPT ;  /* 0x000000030700788c */ /* 0x000fcc000bf05270 */
[----:B------:R-:W-:-:S13]  /*15480*/  PLOP3.LUT P0, PT, PT, PT, UP0, 0x80, 0x0 ;  /* 0x000000000000781c */ /* 0x000fda0003f0f008 */
[----:B------:R-:W-:Y:S05]  /*15490*/  @!P0 BRA `(.L_x_496) ;  /* 0x0000000000048947 */ /* 0x000fea0003800000 */
[----:B------:R-:W-:Y:S01]  /*154a0*/  BPT.TRAP 0x1 ;  /* 0x000000040000795c */ /* 0x000fe20000300000 */
.L_x_496:
[----:B------:R-:W0:Y:S01]  /*154b0*/  S2R R3, SR_CgaCtaId ;  /* 0x0000000000037919 */ /* 0x000e220000008800 */
[----:B------:R-:W-:-:S04]  /*154c0*/  MOV R2, 0x400 ;  /* 0x0000040000027802 */ /* 0x000fc80000000f00 */
[----:B0-----:R-:W-:Y:S02]  /*154d0*/  LEA R3, R3, R2, 0x18 ;  /* 0x0000000203037211 */ /* 0x001fe400078ec0ff */
[----:B------:R-:W-:-:S03]  /*154e0*/  SHF.L.U32 R2, R0, 0x1f, RZ ;  /* 0x0000001f00027819 */ /* 0x000fc600000006ff */
[----:B------:R-:W-:-:S04]  /*154f0*/  VIADD R3, R3, 0x18 ;  /* 0x0000001803037836 */ /* 0x000fc80000000000 */
[----:B------:R-:W-:-:S04]  /*15500*/  IMAD R5, R6, 0x8, R3 ;  /* 0x0000000806057824 */ /* 0x000fc800078e0203 */
[----:B------:R-:W0:Y:S02]  /*15510*/  SYNCS.PHASECHK.TRANS64.TRYWAIT P0, [R5+URZ], R2 ;  /* 0x00000002050075a7 */ /* 0x000e24000800017f */
[----:B0-----:R-:W-:Y:S05]  /*15520*/  @!P0 BRA `(.L_x_497) ;  /* 0x0000000000d88947 */ /* 0x001fea0003800000 */
.L_x_507:
[----:B------:R-:W-:-:S05]  /*15530*/  VIADD R6, R6, 0x1 ;  /* 0x0000000106067836 */ /* 0x000fca0000000000 */
[----:B------:R-:W-:-:S04]  /*15540*/  ISETP.NE.AND P0, PT, R6, 0x3, PT ;  /* 0x000000030600780c */ /* 0x000fc80003f05270 */
[----:B0-----:R-:W-:Y:S02]  /*15550*/  SEL R5, RZ, 0x1, P0 ;  /* 0x00000001ff057807 */ /* 0x001fe40000000000 */
[----:B------:R-:W-:Y:S02]  /*15560*/  SEL R6, R6, RZ, P0 ;  /* 0x000000ff06067207 */ /* 0x000fe40000000000 */
[----:B------:R-:W-:-:S03]  /*15570*/  LOP3.LUT R5, R0, R5, RZ, 0x3c, !PT ;  /* 0x0000000500057212 */ /* 0x000fc600078e3cff */
[----:B------:R-:W-:Y:S01]  /*15580*/  IMAD R7, R6, 0x8, R3 ;  /* 0x0000000806077824 */ /* 0x000fe200078e0203 */
[----:B------:R-:W-:-:S04]  /*15590*/  SHF.L.U32 R0, R5, 0x1f, RZ ;  /* 0x0000001f05007819 */ /* 0x000fc800000006ff */
[----:B------:R-:W0:Y:S02]  /*155a0*/  SYNCS.PHASECHK.TRANS64.TRYWAIT P0, [R7+URZ], R0 ;  /* 0x00000000070075a7 */ /* 0x000e24000800017f */
[----:B0-----:R-:W-:Y:S05]  /*155b0*/  @!P0 BRA `(.L_x_498) ;  /* 0x0000000000c88947 */ /* 0x001fea0003800000 */
.L_x_508:
[----:B0-----:R-:W-:-:S05]  /*155c0*/  VIADD R0, R6, 0x1 ;  /* 0x0000000106007836 */ /* 0x001fca0000000000 */
[----:B------:R-:W-:-:S04]  /*155d0*/  ISETP.NE.AND P0, PT, R0, 0x3, PT ;  /* 0x000000030000780c */ /* 0x000fc80003f05270 */
[----:B------:R-:W-:Y:S02]  /*155e0*/  SEL R2, RZ, 0x1, P0 ;  /* 0x00000001ff027807 */ /* 0x000fe40000000000 */
[----:B------:R-:W-:Y:S02]  /*155f0*/  SEL R0, R0, RZ, P0 ;  /* 0x000000ff00007207 */ /* 0x000fe40000000000 */
[----:B------:R-:W-:-:S03]  /*15600*/  LOP3.LUT R2, R5, R2, RZ, 0x3c, !PT ;  /* 0x0000000205027212 */ /* 0x000fc600078e3cff */
[----:B------:R-:W-:Y:S01]  /*15610*/  IMAD R3, R0, 0x8, R3 ;  /* 0x0000000800037824 */ /* 0x000fe200078e0203 */
[----:B------:R-:W-:-:S07]  /*15620*/  SHF.L.U32 R0, R2, 0x1f, RZ ;  /* 0x0000001f02007819 */ /* 0x000fce00000006ff */
.L_x_499:
[----:B0-----:R0:W1:Y:S02]  /*15630*/  SYNCS.PHASECHK.TRANS64.TRYWAIT P0, [R3+URZ], R0 ;  /* 0x00000000030075a7 */ /* 0x001064000800017f */
[----:B-1----:R-:W-:Y:S05]  /*15640*/  @!P0 NANOSLEEP.SYNCS 0x989680 ;  /* 0x009896800000895d */ /* 0x002fea0003900000 */
[----:B------:R-:W1:Y:S02]  /*15650*/  @!P0 SYNCS.PHASECHK.TRANS64 P0, [R3+URZ], R0 ;  /* 0x00000000030085a7 */ /* 0x000e64000800007f */
[----:B-1----:R-:W-:Y:S05]  /*15660*/  @!P0 BRA `(.L_x_499) ;  /* 0xfffffffc00f08947 */ /* 0x002fea000383ffff */
.L_x_495:
[----:B------:R-:W-:Y:S05]  /*15670*/  BSYNC B0 ;  /* 0x0000000000007941 */ /* 0x000fea0003800000 */
.L_x_494:
[----:B------:R-:W-:Y:S05]  /*15680*/  EXIT ;  /* 0x000000000000794d */ /* 0x000fea0003800000 */
.L_x_17:
[----:B-1----:R1:W4:Y:S02]  /*15690*/  SYNCS.PHASECHK.TRANS64.TRYWAIT P1, [R3+URZ], R0 ;  /* 0x00000000030075a7 */ /* 0x002324000802017f */
[----:B----4-:R-:W-:Y:S05]  /*156a0*/  @!P1 NANOSLEEP.SYNCS 0x989680 ;  /* 0x009896800000995d */ /* 0x010fea0003900000 */
[----:B------:R-:W4:Y:S02]  /*156b0*/  @!P1 SYNCS.PHASECHK.TRANS64 P1, [R3+URZ], R0 ;  /* 0x00000000030095a7 */ /* 0x000f24000802007f */
[----:B----4-:R-:W-:Y:S05]  /*156c0*/  @!P1 BRA `(.L_x_17) ;  /* 0xfffffffc00f09947 */ /* 0x010fea000383ffff */
[----:B------:R-:W-:Y:S05]  /*156d0*/  BRA `(.L_x_16) ;  /* 0xfffffebc00487947 */ /* 0x000fea000383ffff */
.L_x_22:
[----:B-1----:R-:W-:-:S04]  /*156e0*/  IMAD.U32 R4, RZ, RZ, UR4 ;  /* 0x00000004ff047e24 */ /* 0x002fc8000f8e00ff */
[----:B------:R1:W2:Y:S03]  /*156f0*/  SYNCS.PHASECHK.TRANS64.TRYWAIT P1, [R4+URZ], R3 ;  /* 0x00000003040075a7 */ /* 0x0002a6000802017f */
[----:B--2---:R-:W-:Y:S05]  /*15700*/  @!P1 NANOSLEEP.SYNCS 0x989680 ;  /* 0x009896800000995d */ /* 0x004fea0003900000 */
[----:B------:R-:W2:Y:S02]  /*15710*/  @!P1 SYNCS.PHASECHK.TRANS64 P1, [R4+URZ], R3 ;  /* 0x00000003040095a7 */ /* 0x000ea4000802007f */
[----:B--2---:R-:W-:Y:S05]  /*15720*/  @!P1 BRA `(.L_x_22) ;  /* 0xfffffffc00ec9947 */ /* 0x004fea000383ffff */
[----:B------:R-:W-:Y:S05]  /*15730*/  BRA `(.L_x_21) ;  /* 0xfffffedc00347947 */ /* 0x000fea000383ffff */
.L_x_481:
[----:B------:R-:W-:Y:S01]  /*15740*/  BSSY B1, `(.L_x_500) ;  /* 0x0000006000017945 */ /* 0x000fe20003800000 */
[----:B------:R-:W-:-:S07]  /*15750*/  IMAD.MOV.U32 R15, RZ, RZ, -0x1 ;  /* 0xffffffffff0f7424 */ /* 0x000fce00078e00ff */
[----:B------:R-:W-:Y:S05]  /*15760*/  WARPSYNC.COLLECTIVE R15, `(.L_x_501) ;  /* 0x000000000f0c7348 */ /* 0x000fea0003c00000 */
[----:B------:R-:W-:Y:S02]  /*15770*/  ELECT P6, UR62, PT ;  /* 0x00000000003e782f */ /* 0x000fe400038c0000 */
[----:B------:R-:W-:Y:S01]  /*15780*/  MOV R14, UR62 ;  /* 0x0000003e000e7c02 */ /* 0x000fe20008000f00 */
[----:B------:R-:W-:Y:S10]  /*15790*/  ENDCOLLECTIVE ;  /* 0x000000000000791b */ /* 0x000ff40003800000 */
.L_x_501:
[----:B------:R-:W-:Y:S05]  /*157a0*/  BSYNC B1 ;  /* 0x0000000000017941 */ /* 0x000fea0003800000 */
.L_x_500:
[----:B------:R-:W-:Y:S05]  /*157b0*/  BRA `(.L_x_502) ;  /* 0xfffffff000347947 */ /* 0x000fea000383ffff */
.L_x_484:
[----:B-1----:R1:W2:Y:S02]  /*157c0*/  SYNCS.PHASECHK.TRANS64.TRYWAIT P1, [R12+URZ+0x18], R7 ;  /* 0x000018070c0075a7 */ /* 0x0022a4000802017f */
[----:B--2---:R-:W-:Y:S05]  /*157d0*/  @!P1 NANOSLEEP.SYNCS 0x989680 ;  /* 0x009896800000995d */ /* 0x004fea0003900000 */
[----:B------:R-:W2:Y:S02]  /*157e0*/  @!P1 SYNCS.PHASECHK.TRANS64 P1, [R12+URZ+0x18], R7 ;  /* 0x000018070c0095a7 */ /* 0x000ea4000802007f */
[----:B--2---:R-:W-:Y:S05]  /*157f0*/  @!P1 BRA `(.L_x_484) ;  /* 0xfffffffc00f09947 */ /* 0x004fea000383ffff */
[----:B------:R-:W-:Y:S05]  /*15800*/  BRA `(.L_x_503) ;  /* 0xfffffff000687947 */ /* 0x000fea000383ffff */
.L_x_493:
[----:B------:R-:W-:Y:S01]  /*15810*/  BSSY B0, `(.L_x_504) ;  /* 0x0000006000007945 */ /* 0x000fe20003800000 */
[----:B------:R-:W-:-:S07]  /*15820*/  IMAD.MOV.U32 R15, RZ, RZ, -0x1 ;  /* 0xffffffffff0f7424 */ /* 0x000fce00078e00ff */
[----:B------:R-:W-:Y:S05]  /*15830*/  WARPSYNC.COLLECTIVE R15, `(.L_x_505) ;  /* 0x000000000f0c7348 */ /* 0x000fea0003c00000 */
[----:B------:R-:W-:Y:S02]  /*15840*/  ELECT P6, UR62, PT ;  /* 0x00000000003e782f */ /* 0x000fe400038c0000 */
[----:B------:R-:W-:Y:S01]  /*15850*/  MOV R14, UR62 ;  /* 0x0000003e000e7c02 */ /* 0x000fe20008000f00 */
[----:B------:R-:W-:Y:S10]  /*15860*/  ENDCOLLECTIVE ;  /* 0x000000000000791b */ /* 0x000ff40003800000 */
.L_x_505:
[----:B------:R-:W-:Y:S05]  /*15870*/  BSYNC B0 ;  /* 0x0000000000007941 */ /* 0x000fea0003800000 */
.L_x_504:
[----:B------:R-:W-:Y:S05]  /*15880*/  BRA `(.L_x_506) ;  /* 0xfffffff800ec7947 */ /* 0x000fea000383ffff */
.L_x_497:
[----:B0-----:R0:W1:Y:S02]  /*15890*/  SYNCS.PHASECHK.TRANS64.TRYWAIT P0, [R5+URZ], R2 ;  /* 0x00000002050075a7 */ /* 0x001064000800017f */
[----:B-1----:R-:W-:Y:S05]  /*158a0*/  @!P0 NANOSLEEP.SYNCS 0x989680 ;  /* 0x009896800000895d */ /* 0x002fea0003900000 */
[----:B------:R-:W1:Y:S02]  /*158b0*/  @!P0 SYNCS.PHASECHK.TRANS64 P0, [R5+URZ], R2 ;  /* 0x00000002050085a7 */ /* 0x000e64000800007f */
[----:B-1----:R-:W-:Y:S05]  /*158c0*/  @!P0 BRA `(.L_x_497) ;  /* 0xfffffffc00f08947 */ /* 0x002fea000383ffff */
[----:B------:R-:W-:Y:S05]  /*158d0*/  BRA `(.L_x_507) ;  /* 0xfffffffc00147947 */ /* 0x000fea000383ffff */
.L_x_498:
[----:B0-----:R0:W1:Y:S02]  /*158e0*/  SYNCS.PHASECHK.TRANS64.TRYWAIT P0, [R7+URZ], R0 ;  /* 0x00000000070075a7 */ /* 0x001064000800017f */
[----:B-1----:R-:W-:Y:S05]  /*158f0*/  @!P0 NANOSLEEP.SYNCS 0x989680 ;  /* 0x009896800000895d */ /* 0x002fea0003900000 */
[----:B------:R-:W1:Y:S02]  /*15900*/  @!P0 SYNCS.PHASECHK.TRANS64 P0, [R7+URZ], R0 ;  /* 0x00000000070085a7 */ /* 0x000e64000800007f */
[----:B-1----:R-:W-:Y:S05]  /*15910*/  @!P0 BRA `(.L_x_498) ;  /* 0xfffffffc00f08947 */ /* 0x002fea000383ffff */
[----:B------:R-:W-:Y:S05]  /*15920*/  BRA `(.L_x_508) ;  /* 0xfffffffc00247947 */ /* 0x000fea000383ffff */
.L_x_509:
[----:B------:R-:W-:-:S00]  /*15930*/  BRA `(.L_x_509) ;  /* 0xfffffffc00fc7947 */ /* 0x000fc0000383ffff */
[----:B------:R-:W-:-:S00]  /*15940*/  NOP ;  /* 0x0000000000007918 */ /* 0x000fc00000000000 */
        /* <DEDUP_REMOVED lines=11> */
.L_x_510:


//--------------------- .nv.global.init           --------------------------
	.section	.nv.global.init,"aw",@progbits
.nv.global.init:
	.type		$str$22,@object
	.size		$str$22,($str$23 - $str$22)
$str$22:
        /*0000*/ 	.byte	0x6b, 0x5f, 0x74, 0x69, 0x6c, 0x65, 0x5f, 0x63, 0x6f, 0x75, 0x6e, 0x74, 0x20, 0x3e, 0x3d, 0x20
        /*0010*/ 	.byte	0x31, 0x00
	.type		$str$23,@object
	.size		$str$23,(__unnamed_1 - $str$23)
$str$23:
        /*0012*/ 	.byte	0x2f, 0x74, 0x6d, 0x70, 0x2f, 0x63, 0x75, 0x74, 0x6c, 0x61, 0x73, 0x73, 0x5f, 0x73, 0x77, 0x65
        /*0022*/ 	.byte	0x65, 0x70, 0x5f, 0x73, 0x72, 0x63, 0x2f, 0x69, 0x6e, 0x63, 0x6c, 0x75, 0x64, 0x65, 0x2f, 0x63
        /*0032*/ 	.byte	0x75, 0x74, 0x6c, 0x61, 0x73, 0x73, 0x2f, 0x67, 0x65, 0x6d, 0x6d, 0x2f, 0x63, 0x6f, 0x6c, 0x6c
        /*0042*/ 	.byte	0x65, 0x63, 0x74, 0x69, 0x76, 0x65, 0x2f, 0x73, 0x6d, 0x39, 0x30, 0x5f, 0x6d, 0x6d, 0x61, 0x5f
        /*0052*/ 	.byte	0x74, 0x6d, 0x61, 0x5f, 0x67, 0x6d, 0x6d, 0x61, 0x5f, 0x73, 0x73, 0x5f, 0x77, 0x61, 0x72, 0x70
        /*0062*/ 	.byte	0x73, 0x70, 0x65, 0x63, 0x69, 0x61, 0x6c, 0x69, 0x7a, 0x65, 0x64, 0x2e, 0x68, 0x70, 0x70, 0x00
	.type		__unnamed_1,@object
	.size		__unnamed_1,(.L_0 - __unnamed_1)
__unnamed_1:
        /* <DEDUP_REMOVED lines=181> */
.L_0:


//--------------------- .nv.shared._ZN7cutlass13device_kernelINS_4gemm6kernel13GemmUniversalIN4cute5tupleIJiiiiEEENS1_10collective13CollectiveMmaINS1_34MainloopSm90TmaGmmaWarpSpecializedILi3ENS5_IJNS4_1CILi1EEESB_SB_EEENS1_35KernelTmaWarpSpecializedCooperativeEEENS5_IJNSA_ILi256EEENSA_ILi224EEENSA_ILi64EEEEEENS_6half_tENS5_IJlSB_lEEESJ_SK_NS4_8TiledMMAINS4_8MMA_AtomIJNS4_4SM904GMMA25MMA_64x32x16_F32F16F16_SSILNSO_5MajorE0ELSQ_0ELNSO_7ScaleInE1ELSR_1EEEEEENS4_6LayoutINS5_IJNSA_ILi2EEESB_SB_EEENS5_IJSB_NSA_ILi0EEESX_EEEEENS5_IJNS4_10UnderscoreES10_S10_EEEEENS4_13SM90_TMA_LOADENS4_14ComposedLayoutINS4_7SwizzleILi3ELi4ELi3EEENS4_18smem_ptr_flag_bitsILi16EEENSU_INS5_IJNSA_ILi8EEESH_EEENS5_IJSH_SB_EEEEEEEvNS4_8identityES13_S1D_vS1E_EENS_8epilogue10collective6detail29Sm90TmaWarpSpecializedAdapterINS1H_15DefaultEpilogueISJ_SK_SK_NS1G_6thread17LinearCombinationISJ_Li1EffLNS1L_9ScaleType4KindE0ELNS_15FloatRoundStyleE2ESJ_EENS1_15EpilogueDefaultEEEEEvvEEEEvNT_6ParamsE --------------------------
	.section	.nv.shared._ZN7cutlass13device_kernelINS_4gemm6kernel13GemmUniversalIN4cute5tupleIJiiiiEEENS1_10collective13CollectiveMmaINS1_34MainloopSm90TmaGmmaWarpSpecializedILi3ENS5_IJNS4_1CILi1EEESB_SB_EEENS1_35KernelTmaWarpSpecializedCooperativeEEENS5_IJNSA_ILi256EEENSA_ILi224EEENSA_ILi64EEEEEENS_6half_tENS5_IJlSB_lEEESJ_SK_NS4_8TiledMMAINS4_8MMA_AtomIJNS4_4SM904GMMA25MMA_64x32x16_F32F16F16_SSILNSO_5MajorE0ELSQ_0ELNSO_7ScaleInE1ELSR_1EEEEEENS4_6LayoutINS5_IJNSA_ILi2EEESB_SB_EEENS5_IJSB_NSA_ILi0EEESX_EEEEENS5_IJNS4_10UnderscoreES10_S10_EEEEENS4_13SM90_TMA_LOADENS4_14ComposedLayoutINS4_7SwizzleILi3ELi4ELi3EEENS4_18smem_ptr_flag_bitsILi16EEENSU_INS5_IJNSA_ILi8EEESH_EEENS5_IJSH_SB_EEEEEEEvNS4_8identityES13_S1D_vS1E_EENS_8epilogue10collective6detail29Sm90TmaWarpSpecializedAdapterINS1H_15DefaultEpilogueISJ_SK_SK_NS1G_6thread17LinearCombinationISJ_Li1EffLNS1L_9ScaleType4KindE0ELNS_15FloatRoundStyleE2ESJ_EENS1_15EpilogueDefaultEEEEEvvEEEEvNT_6ParamsE,"aw",@nobits
	.sectionflags	@""
	.align	16
	.zero		1024


//--------------------- .nv.shared.reserved.0     --------------------------
	.section	.nv.shared.reserved.0,"aw",@nobits
	.weak		__nv_reservedSMEM_offset_0_alias
	.size		__nv_reservedSMEM_offset_0_alias, 0, 0
	.other		__nv_reservedSMEM_offset_0_alias,@"STO_CUDA_RESERVED_SHARED STV_DEFAULT"
__nv_reservedSMEM_offset_0_alias:
	.zero		0


//--------------------- .nv.global                --------------------------
	.section	.nv.global,"aw",@nobits
.nv.global:
	.type		_ZN39_INTERNAL_102fadce_4_k_cu_273c27d4_40174cute1_E,@object
	.size		_ZN39_INTERNAL_102fadce_4_k_cu_273c27d4_40174cute1_E,(_ZN39_INTERNAL_102fadce_4_k_cu_273c27d4_40174cuda3std3__45__cpo6cbeginE - _ZN39_INTERNAL_102fadce_4_k_cu_273c27d4_40174cute1_E)
_ZN39_INTERNAL_102fadce_4_k_cu_273c27d4_40174cute1_E:
	.zero		1
	.type		_ZN39_INTERNAL_102fadce_4_k_cu_273c27d4_40174cuda3std3__45__cpo6cbeginE,@object
	.size		_ZN39_INTERNAL_102fadce_4_k_cu_273c27d4_40174cuda3std3__45__cpo6cbeginE,(_ZN39_INTERNAL_102fadce_4_k_cu_273c27d4_40174cuda3std3__48in_placeE - _ZN39_INTERNAL_102fadce_4_k_cu_273c27d4_40174cuda3std3__45__cpo6cbeginE)
_ZN39_INTERNAL_102fadce_4_k_cu_273c27d4_40174cuda3std3__45__cpo6cbeginE:
	.zero		1
	.type		_ZN39_INTERNAL_102fadce_4_k_cu_273c27d4_40174cuda3std3__48in_placeE,@object
	.size		_ZN39_INTERNAL_102fadce_4_k_cu_273c27d4_40174cuda3std3__48in_placeE,(_ZN39_INTERNAL_102fadce_4_k_cu_273c27d4_40174cuda3std6ranges3__45__cpo9iter_moveE - _ZN39_INTERNAL_102fadce_4_k_cu_273c27d4_40174cuda3std3__48in_placeE)
_ZN39_INTERNAL_102fadce_4_k_cu_273c27d4_40174cuda3std3__48in_placeE:
	.zero		1
	.type		_ZN39_INTERNAL_102fadce_4_k_cu_273c27d4_40174cuda3std6ranges3__45__cpo9iter_moveE,@object
	.size		_ZN39_INTERNAL_102fadce_4_k_cu_273c27d4_40174cuda3std6ranges3__45__cpo9iter_moveE,(_ZN39_INTERNAL_102fadce_4_k_cu_273c27d4_40174cuda3std3__45__cpo5beginE - _ZN39_INTERNAL_102fadce_4_k_cu_273c27d4_40174cuda3std6ranges3__45__cpo9iter_moveE)
_ZN39_INTERNAL_102fadce_4_k_cu_273c27d4_40174cuda3std6ranges3__45__cpo9iter_moveE:
	.zero		1
	.type		_ZN39_INTERNAL_102fadce_4_k_cu_273c27d4_40174cuda3std3__45__cpo5beginE,@object
	.size		_ZN39_INTERNAL_102fadce_4_k_cu_273c27d4_40174cuda3std3__45__cpo5beginE,(_ZN39_INTERNAL_102fadce_4_k_cu_273c27d4_40174cuda3std3__441_GLOBAL__N__102fadce_4_k_cu_273c27d4_40176ignoreE - _ZN39_INTERNAL_102fadce_4_k_cu_273c27d4_40174cuda3std3__45__cpo5beginE)
_ZN39_INTERNAL_102fadce_4_k_cu_273c27d4_40174cuda3std3__45__cpo5beginE:
	.zero		1
	.type		_ZN39_INTERNAL_102fadce_4_k_cu_273c27d4_40174cuda3std3__441_GLOBAL__N__102fadce_4_k_cu_273c27d4_40176ignoreE,@object
	.size		_ZN39_INTERNAL_102fadce_4_k_cu_273c27d4_40174cuda3std3__441_GLOBAL__N__102fadce_4_k_cu_273c27d4_40176ignoreE,(_ZN39_INTERNAL_102fadce_4_k_cu_273c27d4_40174cute7productE - _ZN39_INTERNAL_102fadce_4_k_cu_273c27d4_40174cuda3std3__441_GLOBAL__N__102fadce_4_k_cu_273c27d4_40176ignoreE)
_ZN39_INTERNAL_102fadce_4_k_cu_273c27d4_40174cuda3std3__441_GLOBAL__N__102fadce_4_k_cu_273c27d4_40176ignoreE:
	.zero		1
	.type		_ZN39_INTERNAL_102fadce_4_k_cu_273c27d4_40174cute7productE,@object
	.size		_ZN39_INTERNAL_102fadce_4_k_cu_273c27d4_40174cute7productE,(_ZN39_INTERNAL_102fadce_4_k_cu_273c27d4_40174cuda3std3__45__cpo3endE - _ZN39_INTERNAL_102fadce_4_k_cu_273c27d4_40174cute7productE)
_ZN39_INTERNAL_102fadce_4_k_cu_273c27d4_40174cute7productE:
	.zero		1
	.type		_ZN39_INTERNAL_102fadce_4_k_cu_273c27d4_40174cuda3std3__45__cpo3endE,@object
	.size		_ZN39_INTERNAL_102fadce_4_k_cu_273c27d4_40174cuda3std3__45__cpo3endE,(_ZN39_INTERNAL_102fadce_4_k_cu_273c27d4_40174cuda3std3__419piecewise_constructE - _ZN39_INTERNAL_102fadce_4_k_cu_273c27d4_40174cuda3std3__45__cpo3endE)
_ZN39_INTERNAL_102fadce_4_k_cu_273c27d4_40174cuda3std3__45__cpo3endE:
	.zero		1
	.type		_ZN39_INTERNAL_102fadce_4_k_cu_273c27d4_40174cuda3std3__419piecewise_constructE,@object
	.size		_ZN39_INTERNAL_102fadce_4_k_cu_273c27d4_40174cuda3std3__419piecewise_constructE,(_ZN39_INTERNAL_102fadce_4_k_cu_273c27d4_40174cuda3std3__45__cpo4cendE - _ZN39_INTERNAL_102fadce_4_k_cu_273c27d4_40174cuda3std3__419piecewise_constructE)
_ZN39_INTERNAL_102fadce_4_k_cu_273c27d4_40174cuda3std3__419piecewise_constructE:
	.zero		1
	.type		_ZN39_INTERNAL_102fadce_4_k_cu_273c27d4_40174cuda3std3__45__cpo4cendE,@object
	.size		_ZN39_INTERNAL_102fadce_4_k_cu_273c27d4_40174cuda3std3__45__cpo4cendE,(_ZN39_INTERNAL_102fadce_4_k_cu_273c27d4_40174cuda3std6ranges3__45__cpo4swapE - _ZN39_INTERNAL_102fadce_4_k_cu_273c27d4_40174cuda3std3__45__cpo4cendE)
_ZN39_INTERNAL_102fadce_4_k_cu_273c27d4_40174cuda3std3__45__cpo4cendE:
	.zero		1
	.type		_ZN39_INTERNAL_102fadce_4_k_cu_273c27d4_40174cuda3std6ranges3__45__cpo4swapE,@object
	.size		_ZN39_INTERNAL_102fadce_4_k_cu_273c27d4_40174cuda3std6ranges3__45__cpo4swapE,(.L_8 - _ZN39_INTERNAL_102fadce_4_k_cu_273c27d4_40174cuda3std6ranges3__45__cpo4swapE)
_ZN39_INTERNAL_102fadce_4_k_cu_273c27d4_40174cuda3std6ranges3__45__cpo4swapE:
	.zero		1
.L_8:


//--------------------- .nv.constant0._ZN7cutlass13device_kernelINS_4gemm6kernel13GemmUniversalIN4cute5tupleIJiiiiEEENS1_10collective13CollectiveMmaINS1_34MainloopSm90TmaGmmaWarpSpecializedILi3ENS5_IJNS4_1CILi1EEESB_SB_EEENS1_35KernelTmaWarpSpecializedCooperativeEEENS5_IJNSA_ILi256EEENSA_ILi224EEENSA_ILi64EEEEEENS_6half_tENS5_IJlSB_lEEESJ_SK_NS4_8TiledMMAINS4_8MMA_AtomIJNS4_4SM904GMMA25MMA_64x32x16_F32F16F16_SSILNSO_5MajorE0ELSQ_0ELNSO_7ScaleInE1ELSR_1EEEEEENS4_6LayoutINS5_IJNSA_ILi2EEESB_SB_EEENS5_IJSB_NSA_ILi0EEESX_EEEEENS5_IJNS4_10UnderscoreES10_S10_EEEEENS4_13SM90_TMA_LOADENS4_14ComposedLayoutINS4_7SwizzleILi3ELi4ELi3EEENS4_18smem_ptr_flag_bitsILi16EEENSU_INS5_IJNSA_ILi8EEESH_EEENS5_IJSH_SB_EEEEEEEvNS4_8identityES13_S1D_vS1E_EENS_8epilogue10collective6detail29Sm90TmaWarpSpecializedAdapterINS1H_15DefaultEpilogueISJ_SK_SK_NS1G_6thread17LinearCombinationISJ_Li1EffLNS1L_9ScaleType4KindE0ELNS_15FloatRoundStyleE2ESJ_EENS1_15EpilogueDefaultEEEEEvvEEEEvNT_6ParamsE --------------------------
	.section	.nv.constant0._ZN7cutlass13device_kernelINS_4gemm6kernel13GemmUniversalIN4cute5tupleIJiiiiEEENS1_10collective13CollectiveMmaINS1_34MainloopSm90TmaGmmaWarpSpecializedILi3ENS5_IJNS4_1CILi1EEESB_SB_EEENS1_35KernelTmaWarpSpecializedCooperativeEEENS5_IJNSA_ILi256EEENSA_ILi224EEENSA_ILi64EEEEEENS_6half_tENS5_IJlSB_lEEESJ_SK_NS4_8TiledMMAINS4_8MMA_AtomIJNS4_4SM904GMMA25MMA_64x32x16_F32F16F16_SSILNSO_5MajorE0ELSQ_0ELNSO_7ScaleInE1ELSR_1EEEEEENS4_6LayoutINS5_IJNSA_ILi2EEESB_SB_EEENS5_IJSB_NSA_ILi0EEESX_EEEEENS5_IJNS4_10UnderscoreES10_S10_EEEEENS4_13SM90_TMA_LOADENS4_14ComposedLayoutINS4_7SwizzleILi3ELi4ELi3EEENS4_18smem_ptr_flag_bitsILi16EEENSU_INS5_IJNSA_ILi8EEESH_EEENS5_IJSH_SB_EEEEEEEvNS4_8identityES13_S1D_vS1E_EENS_8epilogue10collective6detail29Sm90TmaWarpSpecializedAdapterINS1H_15DefaultEpilogueISJ_SK_SK_NS1G_6thread17LinearCombinationISJ_Li1EffLNS1L_9ScaleType4KindE0ELNS_15FloatRoundStyleE2ESJ_EENS1_15EpilogueDefaultEEEEEvvEEEEvNT_6ParamsE,"a",@progbits
	.sectionflags	@""
	.align	4
.nv.constant0._ZN7cutlass13device_kernelINS_4gemm6kernel13GemmUniversalIN4cute5tupleIJiiiiEEENS1_10collective13CollectiveMmaINS1_34MainloopSm90TmaGmmaWarpSpecializedILi3ENS5_IJNS4_1CILi1EEESB_SB_EEENS1_35KernelTmaWarpSpecializedCooperativeEEENS5_IJNSA_ILi256EEENSA_ILi224EEENSA_ILi64EEEEEENS_6half_tENS5_IJlSB_lEEESJ_SK_NS4_8TiledMMAINS4_8MMA_AtomIJNS4_4SM904GMMA25MMA_64x32x16_F32F16F16_SSILNSO_5MajorE0ELSQ_0ELNSO_7ScaleInE1ELSR_1EEEEEENS4_6LayoutINS5_IJNSA_ILi2EEESB_SB_EEENS5_IJSB_NSA_ILi0EEESX_EEEEENS5_IJNS4_10UnderscoreES10_S10_EEEEENS4_13SM90_TMA_LOADENS4_14ComposedLayoutINS4_7SwizzleILi3ELi4ELi3EEENS4_18smem_ptr_flag_bitsILi16EEENSU_INS5_IJNSA_ILi8EEESH_EEENS5_IJSH_SB_EEEEEEEvNS4_8identityES13_S1D_vS1E_EENS_8epilogue10collective6detail29Sm90TmaWarpSpecializedAdapterINS1H_15DefaultEpilogueISJ_SK_SK_NS1G_6thread17LinearCombinationISJ_Li1EffLNS1L_9ScaleType4KindE0ELNS_15FloatRoundStyleE2ESJ_EENS1_15EpilogueDefaultEEEEEvvEEEEvNT_6ParamsE:
	.zero		1664


//--------------------- SYMBOLS --------------------------

	.type		.nv.reservedSmem.offset0,@object
	.size		.nv.reservedSmem.offset0,0x4
	.type		__assertfail,@function
